	.target	sm_100a

	.elftype	@"ET_EXEC"


//--------------------- .note.nv.tkinfo           --------------------------
	.section	.note.nv.tkinfo,"",@"SHT_NOTE"
	.sectionflags	@"SHF_NOTE_NV_TKINFO"
	.tkinfo
        /*0018*/ 	.word	0x00000002
        /*0030*/ 	.string	""
        /*0030*/ 	.string	"ptxas"
        /*0030*/ 	.string	"Cuda compilation tools, release 13.0, V13.0.88"
        /*0030*/ 	.string	"Build cuda_13.0.r13.0/compiler.36424714_0"
        /*0030*/ 	.string	"-arch sm_100a -m 64 "



//--------------------- .note.nv.cuinfo           --------------------------
	.section	.note.nv.cuinfo,"",@"SHT_NOTE"
	.sectionflags	@"SHF_NOTE_NV_CUINFO"
        /*0018*/ 	.short	0x0002
        /*001a*/ 	.short	0x0064
        /*001c*/ 	.short	0x0082
	.zero		2


//--------------------- .nv.info                  --------------------------
	.section	.nv.info,"",@"SHT_CUDA_INFO"
	.align	4


	//----- nvinfo : EIATTR_REGCOUNT
	.align		4
        /*0000*/ 	.byte	0x04, 0x2f
        /*0002*/ 	.short	(.L_20 - .L_19)
	.align		4
.L_19:
        /*0004*/ 	.word	index@(_ZN7cutlass13device_kernelINS_4gemm6kernel13GemmUniversalIN4cute5tupleIJiiiiEEENS1_10collective13CollectiveMmaINS1_35MainloopSm100TmaUmmaWarpSpecializedILi5ELi2ELi4ENS5_IJNS4_1CILi2EEENSA_ILi1EEESC_EEEEENS5_IJNSA_ILi128EEENSA_ILi256EEESF_EEENS_12float_e5m2_tENS5_IJlSC_lEEESI_SJ_NS4_8TiledMMAINS4_8MMA_AtomIJNS4_10MMA_TraitsINS4_25SM100_MMA_F8F6F4_2x1SM_SSEJSI_SI_fSF_SG_NS4_17integral_constantINS4_4UMMA5MajorELSQ_0EEESR_NSO_INSP_7ScaleInELSS_0EEEST_EEEEEENS4_6LayoutINS5_IJSC_SC_SC_EEENS5_IJNSA_ILi0EEESY_SY_EEEEENS5_IJNS4_10UnderscoreES11_S11_EEEEENS4_18SM100_TMA_2SM_LOADENS4_14ComposedLayoutINS4_7SwizzleILi3ELi4ELi3EEENS4_18smem_ptr_flag_bitsILi8EEENSW_INS5_IJNSA_ILi8EEESF_EEENS5_IJSF_SC_EEEEEEEvNS4_8identityES14_S1E_vS1F_EENS_8epilogue10collective18CollectiveEpilogueINS1H_23Sm100TmaWarpSpecializedILi4ELi2ELi32ELb0ELb0EEEJNS5_IJNSA_ILi64EEESG_SF_EEENS5_IJNSW_IS1M_SC_EENSW_INS5_IJNSA_ILi32EEESB_EEENS5_IJSC_SF_EEEEEEEESI_SJ_SI_SJ_NS1H_6fusion15FusionCallbacksIS1L_NS1U_17LinearCombinationISI_fSI_fLNS_15FloatRoundStyleE2EEES1N_S1T_JEEENS4_5SM1004TMEM4LOAD26SM100_TMEM_LOAD_32dp32b32xENS4_13SM90_TMA_LOADENS15_INS16_ILi1ELi4ELi3EEES19_NSW_INS5_IJS1A_S1P_EEENS5_IJS1P_SC_EEEEEEENS4_39AutoVectorizingCopyWithAssumedAlignmentILi128EEENS4_14SM90_TMA_STOREES29_S2B_S2B_EEEvvEEEEvNT_6ParamsE)
        /*0008*/ 	.word	0x00000078


	//----- nvinfo : EIATTR_FRAME_SIZE
	.align		4
.L_20:
        /*000c*/ 	.byte	0x04, 0x11
        /*000e*/ 	.short	(.L_22 - .L_21)
	.align		4
.L_21:
        /*0010*/ 	.word	index@($__internal_2_$__cuda_sm10x_tcgen05_guardrail_trap_unallocated_columns_being_dealloced)
        /*0014*/ 	.word	0x00000000


	//----- nvinfo : EIATTR_FRAME_SIZE
	.align		4
.L_22:
        /*0018*/ 	.byte	0x04, 0x11
        /*001a*/ 	.short	(.L_24 - .L_23)
	.align		4
.L_23:
        /*001c*/ 	.word	index@($__internal_1_$__cuda_sm10x_tcgen05_guardrail_trap_phase_invalid_during_alloc)
        /*0020*/ 	.word	0x00000000


	//----- nvinfo : EIATTR_FRAME_SIZE
	.align		4
.L_24:
        /*0024*/ 	.byte	0x04, 0x11
        /*0026*/ 	.short	(.L_26 - .L_25)
	.align		4
.L_25:
        /*0028*/ 	.word	index@($__internal_0_$__cuda_sm10x_tcgen05_guardrail_trap_col_being_dealloced_not_returned_by_alloc)
        /*002c*/ 	.word	0x00000000


	//----- nvinfo : EIATTR_FRAME_SIZE
	.align		4
.L_26:
        /*0030*/ 	.byte	0x04, 0x11
        /*0032*/ 	.short	(.L_28 - .L_27)
	.align		4
.L_27:
        /*0034*/ 	.word	index@(_ZN7cutlass13device_kernelINS_4gemm6kernel13GemmUniversalIN4cute5tupleIJiiiiEEENS1_10collective13CollectiveMmaINS1_35MainloopSm100TmaUmmaWarpSpecializedILi5ELi2ELi4ENS5_IJNS4_1CILi2EEENSA_ILi1EEESC_EEEEENS5_IJNSA_ILi128EEENSA_ILi256EEESF_EEENS_12float_e5m2_tENS5_IJlSC_lEEESI_SJ_NS4_8TiledMMAINS4_8MMA_AtomIJNS4_10MMA_TraitsINS4_25SM100_MMA_F8F6F4_2x1SM_SSEJSI_SI_fSF_SG_NS4_17integral_constantINS4_4UMMA5MajorELSQ_0EEESR_NSO_INSP_7ScaleInELSS_0EEEST_EEEEEENS4_6LayoutINS5_IJSC_SC_SC_EEENS5_IJNSA_ILi0EEESY_SY_EEEEENS5_IJNS4_10UnderscoreES11_S11_EEEEENS4_18SM100_TMA_2SM_LOADENS4_14ComposedLayoutINS4_7SwizzleILi3ELi4ELi3EEENS4_18smem_ptr_flag_bitsILi8EEENSW_INS5_IJNSA_ILi8EEESF_EEENS5_IJSF_SC_EEEEEEEvNS4_8identityES14_S1E_vS1F_EENS_8epilogue10collective18CollectiveEpilogueINS1H_23Sm100TmaWarpSpecializedILi4ELi2ELi32ELb0ELb0EEEJNS5_IJNSA_ILi64EEESG_SF_EEENS5_IJNSW_IS1M_SC_EENSW_INS5_IJNSA_ILi32EEESB_EEENS5_IJSC_SF_EEEEEEEESI_SJ_SI_SJ_NS1H_6fusion15FusionCallbacksIS1L_NS1U_17LinearCombinationISI_fSI_fLNS_15FloatRoundStyleE2EEES1N_S1T_JEEENS4_5SM1004TMEM4LOAD26SM100_TMEM_LOAD_32dp32b32xENS4_13SM90_TMA_LOADENS15_INS16_ILi1ELi4ELi3EEES19_NSW_INS5_IJS1A_S1P_EEENS5_IJS1P_SC_EEEEEEENS4_39AutoVectorizingCopyWithAssumedAlignmentILi128EEENS4_14SM90_TMA_STOREES29_S2B_S2B_EEEvvEEEEvNT_6ParamsE)
        /*0038*/ 	.word	0x00000000


	//----- nvinfo : EIATTR_MIN_STACK_SIZE
	.align		4
.L_28:
        /*003c*/ 	.byte	0x04, 0x12
        /*003e*/ 	.short	(.L_30 - .L_29)
	.align		4
.L_29:
        /*0040*/ 	.word	index@(_ZN7cutlass13device_kernelINS_4gemm6kernel13GemmUniversalIN4cute5tupleIJiiiiEEENS1_10collective13CollectiveMmaINS1_35MainloopSm100TmaUmmaWarpSpecializedILi5ELi2ELi4ENS5_IJNS4_1CILi2EEENSA_ILi1EEESC_EEEEENS5_IJNSA_ILi128EEENSA_ILi256EEESF_EEENS_12float_e5m2_tENS5_IJlSC_lEEESI_SJ_NS4_8TiledMMAINS4_8MMA_AtomIJNS4_10MMA_TraitsINS4_25SM100_MMA_F8F6F4_2x1SM_SSEJSI_SI_fSF_SG_NS4_17integral_constantINS4_4UMMA5MajorELSQ_0EEESR_NSO_INSP_7ScaleInELSS_0EEEST_EEEEEENS4_6LayoutINS5_IJSC_SC_SC_EEENS5_IJNSA_ILi0EEESY_SY_EEEEENS5_IJNS4_10UnderscoreES11_S11_EEEEENS4_18SM100_TMA_2SM_LOADENS4_14ComposedLayoutINS4_7SwizzleILi3ELi4ELi3EEENS4_18smem_ptr_flag_bitsILi8EEENSW_INS5_IJNSA_ILi8EEESF_EEENS5_IJSF_SC_EEEEEEEvNS4_8identityES14_S1E_vS1F_EENS_8epilogue10collective18CollectiveEpilogueINS1H_23Sm100TmaWarpSpecializedILi4ELi2ELi32ELb0ELb0EEEJNS5_IJNSA_ILi64EEESG_SF_EEENS5_IJNSW_IS1M_SC_EENSW_INS5_IJNSA_ILi32EEESB_EEENS5_IJSC_SF_EEEEEEEESI_SJ_SI_SJ_NS1H_6fusion15FusionCallbacksIS1L_NS1U_17LinearCombinationISI_fSI_fLNS_15FloatRoundStyleE2EEES1N_S1T_JEEENS4_5SM1004TMEM4LOAD26SM100_TMEM_LOAD_32dp32b32xENS4_13SM90_TMA_LOADENS15_INS16_ILi1ELi4ELi3EEES19_NSW_INS5_IJS1A_S1P_EEENS5_IJS1P_SC_EEEEEEENS4_39AutoVectorizingCopyWithAssumedAlignmentILi128EEENS4_14SM90_TMA_STOREES29_S2B_S2B_EEEvvEEEEvNT_6ParamsE)
        /*0044*/ 	.word	0x00000000
.L_30:


//--------------------- .nv.compat                --------------------------
	.section	.nv.compat,"",@"SHT_CUDA_COMPAT_INFO"
	.align	4
        /*0000*/ 	.byte	0x02, 0x09, 0x01, 0x00, 0x02, 0x02, 0x02, 0x00, 0x02, 0x05, 0x05, 0x00, 0x03, 0x07, 0x01, 0x01
        /*0010*/ 	.byte	0x02, 0x03, 0x01, 0x00, 0x02, 0x06, 0x01, 0x00, 0x04, 0x0b, 0x08, 0x00, 0x09, 0x00, 0x00, 0x00
        /*0020*/ 	.byte	0x00, 0x00, 0x00, 0x00


//--------------------- .nv.info._ZN7cutlass13device_kernelINS_4gemm6kernel13GemmUniversalIN4cute5tupleIJiiiiEEENS1_10collective13CollectiveMmaINS1_35MainloopSm100TmaUmmaWarpSpecializedILi5ELi2ELi4ENS5_IJNS4_1CILi2EEENSA_ILi1EEESC_EEEEENS5_IJNSA_ILi128EEENSA_ILi256EEESF_EEENS_12float_e5m2_tENS5_IJlSC_lEEESI_SJ_NS4_8TiledMMAINS4_8MMA_AtomIJNS4_10MMA_TraitsINS4_25SM100_MMA_F8F6F4_2x1SM_SSEJSI_SI_fSF_SG_NS4_17integral_constantINS4_4UMMA5MajorELSQ_0EEESR_NSO_INSP_7ScaleInELSS_0EEEST_EEEEEENS4_6LayoutINS5_IJSC_SC_SC_EEENS5_IJNSA_ILi0EEESY_SY_EEEEENS5_IJNS4_10UnderscoreES11_S11_EEEEENS4_18SM100_TMA_2SM_LOADENS4_14ComposedLayoutINS4_7SwizzleILi3ELi4ELi3EEENS4_18smem_ptr_flag_bitsILi8EEENSW_INS5_IJNSA_ILi8EEESF_EEENS5_IJSF_SC_EEEEEEEvNS4_8identityES14_S1E_vS1F_EENS_8epilogue10collective18CollectiveEpilogueINS1H_23Sm100TmaWarpSpecializedILi4ELi2ELi32ELb0ELb0EEEJNS5_IJNSA_ILi64EEESG_SF_EEENS5_IJNSW_IS1M_SC_EENSW_INS5_IJNSA_ILi32EEESB_EEENS5_IJSC_SF_EEEEEEEESI_SJ_SI_SJ_NS1H_6fusion15FusionCallbacksIS1L_NS1U_17LinearCombinationISI_fSI_fLNS_15FloatRoundStyleE2EEES1N_S1T_JEEENS4_5SM1004TMEM4LOAD26SM100_TMEM_LOAD_32dp32b32xENS4_13SM90_TMA_LOADENS15_INS16_ILi1ELi4ELi3EEES19_NSW_INS5_IJS1A_S1P_EEENS5_IJS1P_SC_EEEEEEENS4_39AutoVectorizingCopyWithAssumedAlignmentILi128EEENS4_14SM90_TMA_STOREES29_S2B_S2B_EEEvvEEEEvNT_6ParamsE --------------------------
	.section	.nv.info._ZN7cutlass13device_kernelINS_4gemm6kernel13GemmUniversalIN4cute5tupleIJiiiiEEENS1_10collective13CollectiveMmaINS1_35MainloopSm100TmaUmmaWarpSpecializedILi5ELi2ELi4ENS5_IJNS4_1CILi2EEENSA_ILi1EEESC_EEEEENS5_IJNSA_ILi128EEENSA_ILi256EEESF_EEENS_12float_e5m2_tENS5_IJlSC_lEEESI_SJ_NS4_8TiledMMAINS4_8MMA_AtomIJNS4_10MMA_TraitsINS4_25SM100_MMA_F8F6F4_2x1SM_SSEJSI_SI_fSF_SG_NS4_17integral_constantINS4_4UMMA5MajorELSQ_0EEESR_NSO_INSP_7ScaleInELSS_0EEEST_EEEEEENS4_6LayoutINS5_IJSC_SC_SC_EEENS5_IJNSA_ILi0EEESY_SY_EEEEENS5_IJNS4_10UnderscoreES11_S11_EEEEENS4_18SM100_TMA_2SM_LOADENS4_14ComposedLayoutINS4_7SwizzleILi3ELi4ELi3EEENS4_18smem_ptr_flag_bitsILi8EEENSW_INS5_IJNSA_ILi8EEESF_EEENS5_IJSF_SC_EEEEEEEvNS4_8identityES14_S1E_vS1F_EENS_8epilogue10collective18CollectiveEpilogueINS1H_23Sm100TmaWarpSpecializedILi4ELi2ELi32ELb0ELb0EEEJNS5_IJNSA_ILi64EEESG_SF_EEENS5_IJNSW_IS1M_SC_EENSW_INS5_IJNSA_ILi32EEESB_EEENS5_IJSC_SF_EEEEEEEESI_SJ_SI_SJ_NS1H_6fusion15FusionCallbacksIS1L_NS1U_17LinearCombinationISI_fSI_fLNS_15FloatRoundStyleE2EEES1N_S1T_JEEENS4_5SM1004TMEM4LOAD26SM100_TMEM_LOAD_32dp32b32xENS4_13SM90_TMA_LOADENS15_INS16_ILi1ELi4ELi3EEES19_NSW_INS5_IJS1A_S1P_EEENS5_IJS1P_SC_EEEEEEENS4_39AutoVectorizingCopyWithAssumedAlignmentILi128EEENS4_14SM90_TMA_STOREES29_S2B_S2B_EEEvvEEEEvNT_6ParamsE,"",@"SHT_CUDA_INFO"
	.sectionflags	@""
	.align	4


	//----- nvinfo : EIATTR_CUDA_API_VERSION
	.align		4
        /*0000*/ 	.byte	0x04, 0x37
        /*0002*/ 	.short	(.L_32 - .L_31)
.L_31:
        /*0004*/ 	.word	0x00000082


	//----- nvinfo : EIATTR_KPARAM_INFO
	.align		4
.L_32:
        /*0008*/ 	.byte	0x04, 0x17
        /*000a*/ 	.short	(.L_34 - .L_33)
.L_33:
        /*000c*/ 	.word	0x00000000
        /*0010*/ 	.short	0x0000
        /*0012*/ 	.short	0x0000
        /*0014*/ 	.byte	0x00, 0xf0, 0x01, 0x20


	//----- nvinfo : EIATTR_AT_ENTRY_FRAGMENTS
	.align		4
.L_34:
        /*0018*/ 	.byte	0x04, 0x4f
        /*001a*/ 	.short	(.L_36 - .L_35)


	//   ....[0]....
.L_35:
        /*001c*/ 	.word	0x00000007


	//----- nvinfo : EIATTR_RESERVED_SMEM_USED
	.align		4
.L_36:
        /*0020*/ 	.byte	0x01, 0x41
	.zero		2


	//----- nvinfo : EIATTR_SPARSE_MMA_MASK
	.align		4
        /*0024*/ 	.byte	0x03, 0x50
        /*0026*/ 	.short	0x0000


	//----- nvinfo : EIATTR_TCGEN05_2CTA_USED
	.align		4
        /*0028*/ 	.byte	0x01, 0x52
	.zero		2


	//----- nvinfo : EIATTR_MAXREG_COUNT
	.align		4
        /*002c*/ 	.byte	0x03, 0x1b
        /*002e*/ 	.short	0x00ff


	//----- nvinfo : EIATTR_NUM_BARRIERS
	.align		4
        /*0030*/ 	.byte	0x02, 0x4c
        /*0032*/ 	.byte	0x07
	.zero		1


	//----- nvinfo : EIATTR_EXTERNS
	.align		4
        /*0034*/ 	.byte	0x04, 0x0f
        /*0036*/ 	.short	(.L_38 - .L_37)


	//   ....[0]....
	.align		4
.L_37:
        /*0038*/ 	.word	index@(__assertfail)


	//----- nvinfo : EIATTR_MERCURY_ISA_VERSION
	.align		4
.L_38:
        /*003c*/ 	.byte	0x03, 0x5f
        /*003e*/ 	.short	0x0101


	//----- nvinfo : EIATTR_INT_WARP_WIDE_INSTR_OFFSETS
	.align		4
        /*0040*/ 	.byte	0x04, 0x31
        /*0042*/ 	.short	(.L_40 - .L_39)


	//   ....[0]....
.L_39:
        /*0044*/ 	.word	0x00000d30


	//   ....[1]....
        /*0048*/ 	.word	0x00000dd0


	//   ....[2]....
        /*004c*/ 	.word	0x00002130


	//   ....[3]....
        /*0050*/ 	.word	0x00004090


	//   ....[4]....
        /*0054*/ 	.word	0x000040c0


	//   ....[5]....
        /*0058*/ 	.word	0x00004110


	//   ....[6]....
        /*005c*/ 	.word	0x00004a30


	//   ....[7]....
        /*0060*/ 	.word	0x00004a50


	//   ....[8]....
        /*0064*/ 	.word	0x00004b30


	//   ....[9]....
        /*0068*/ 	.word	0x00004bf0


	//   ....[10]....
        /*006c*/ 	.word	0x00004c10


	//   ....[11]....
        /*0070*/ 	.word	0x00004ce0


	//   ....[12]....
        /*0074*/ 	.word	0x00004dd0


	//   ....[13]....
        /*0078*/ 	.word	0x00004df0


	//   ....[14]....
        /*007c*/ 	.word	0x00004ef0


	//   ....[15]....
        /*0080*/ 	.word	0x000050a0


	//   ....[16]....
        /*0084*/ 	.word	0x000050b0


	//   ....[17]....
        /*0088*/ 	.word	0x00005240


	//----- nvinfo : EIATTR_COOP_GROUP_MASK_REGIDS
	.align		4
.L_40:
        /*008c*/ 	.byte	0x04, 0x29
        /*008e*/ 	.short	(.L_42 - .L_41)


	//   ....[0]....
.L_41:
        /*0090*/ 	.word	0xffffffff


	//   ....[1]....
        /*0094*/ 	.word	0xffffffff


	//   ....[2]....
        /*0098*/ 	.word	0xffffffff


	//   ....[3]....
        /*009c*/ 	.word	0xffffffff


	//   ....[4]....
        /*00a0*/ 	.word	0xffffffff


	//   ....[5]....
        /*00a4*/ 	.word	0xffffffff


	//   ....[6]....
        /*00a8*/ 	.word	0xffffffff


	//   ....[7]....
        /*00ac*/ 	.word	0xffffffff


	//   ....[8]....
        /*00b0*/ 	.word	0xffffffff


	//   ....[9]....
        /*00b4*/ 	.word	0xffffffff


	//   ....[10]....
        /*00b8*/ 	.word	0xffffffff


	//   ....[11]....
        /*00bc*/ 	.word	0xffffffff


	//   ....[12]....
        /*00c0*/ 	.word	0xffffffff


	//   ....[13]....
        /*00c4*/ 	.word	0xffffffff


	//----- nvinfo : EIATTR_COOP_GROUP_INSTR_OFFSETS
	.align		4
.L_42:
        /*00c8*/ 	.byte	0x04, 0x28
        /*00ca*/ 	.short	(.L_44 - .L_43)


	//   ....[0]....
.L_43:
        /*00cc*/ 	.word	0x000000c0


	//   ....[1]....
        /*00d0*/ 	.word	0x00000500


	//   ....[2]....
        /*00d4*/ 	.word	0x000006a0


	//   ....[3]....
        /*00d8*/ 	.word	0x00000830


	//   ....[4]....
        /*00dc*/ 	.word	0x00000920


	//   ....[5]....
        /*00e0*/ 	.word	0x00000a80


	//   ....[6]....
        /*00e4*/ 	.word	0x00000c10


	//   ....[7]....
        /*00e8*/ 	.word	0x00000e50


	//   ....[8]....
        /*00ec*/ 	.word	0x00002010


	//   ....[9]....
        /*00f0*/ 	.word	0x00002e80


	//   ....[10]....
        /*00f4*/ 	.word	0x00003350


	//   ....[11]....
        /*00f8*/ 	.word	0x00003380


	//   ....[12]....
        /*00fc*/ 	.word	0x00003fa0


	//   ....[13]....
        /*0100*/ 	.word	0x000041b0


	//----- nvinfo : EIATTR_VRC_CTA_INIT_COUNT
	.align		4
.L_44:
        /*0104*/ 	.byte	0x02, 0x4a
        /*0106*/ 	.byte	0x80
	.zero		1


	//----- nvinfo : EIATTR_SYSCALL_OFFSETS
	.align		4
        /*0108*/ 	.byte	0x04, 0x46
        /*010a*/ 	.short	(.L_46 - .L_45)


	//   ....[0]....
.L_45:
        /*010c*/ 	.word	0x00005cd0


	//   ....[1]....
        /*0110*/ 	.word	0x00005e10


	//   ....[2]....
        /*0114*/ 	.word	0x00006610


	//   ....[3]....
        /*0118*/ 	.word	0x00007400


	//   ....[4]....
        /*011c*/ 	.word	0x000081a0


	//   ....[5]....
        /*0120*/ 	.word	0x00008f60


	//----- nvinfo : EIATTR_MBARRIER_INSTR_OFFSETS
	.align		4
.L_46:
        /*0124*/ 	.byte	0x04, 0x39
        /*0126*/ 	.short	(.L_48 - .L_47)


	//   ....[0]....
.L_47:
        /*0128*/ 	.word	0x000005f0
        /*012c*/ 	.word	0x000000ff
        /*0130*/ 	.word	0x00000000
        /*0134*/ 	.short	0x0100
        /*0136*/ 	.byte	0x08
	.zero		1


	//   ....[1]....
        /*0138*/ 	.word	0x00000600
        /*013c*/ 	.word	0x000000ff
        /*0140*/ 	.word	0x00000028
        /*0144*/ 	.short	0x0100
        /*0146*/ 	.byte	0x08
	.zero		1


	//   ....[2]....
        /*0148*/ 	.word	0x00000610
        /*014c*/ 	.word	0x000000ff
        /*0150*/ 	.word	0x00000008
        /*0154*/ 	.short	0x0100
        /*0156*/ 	.byte	0x08
	.zero		1


	//   ....[3]....
        /*0158*/ 	.word	0x00000620
        /*015c*/ 	.word	0x000000ff
        /*0160*/ 	.word	0x00000030
        /*0164*/ 	.short	0x0100
        /*0166*/ 	.byte	0x08
	.zero		1


	//   ....[4]....
        /*0168*/ 	.word	0x00000630
        /*016c*/ 	.word	0x000000ff
        /*0170*/ 	.word	0x00000010
        /*0174*/ 	.short	0x0100
        /*0176*/ 	.byte	0x08
	.zero		1


	//   ....[5]....
        /*0178*/ 	.word	0x00000640
        /*017c*/ 	.word	0x000000ff
        /*0180*/ 	.word	0x00000038
        /*0184*/ 	.short	0x0100
        /*0186*/ 	.byte	0x08
	.zero		1


	//   ....[6]....
        /*0188*/ 	.word	0x00000650
        /*018c*/ 	.word	0x000000ff
        /*0190*/ 	.word	0x00000018
        /*0194*/ 	.short	0x0100
        /*0196*/ 	.byte	0x08
	.zero		1


	//   ....[7]....
        /*0198*/ 	.word	0x00000660
        /*019c*/ 	.word	0x000000ff
        /*01a0*/ 	.word	0x00000040
        /*01a4*/ 	.short	0x0100
        /*01a6*/ 	.byte	0x08
	.zero		1


	//   ....[8]....
        /*01a8*/ 	.word	0x00000670
        /*01ac*/ 	.word	0x000000ff
        /*01b0*/ 	.word	0x00000020
        /*01b4*/ 	.short	0x0100
        /*01b6*/ 	.byte	0x08
	.zero		1


	//   ....[9]....
        /*01b8*/ 	.word	0x00000680
        /*01bc*/ 	.word	0x000000ff
        /*01c0*/ 	.word	0x00000048
        /*01c4*/ 	.short	0x0100
        /*01c6*/ 	.byte	0x08
	.zero		1


	//   ....[10]....
        /*01c8*/ 	.word	0x000007a0
        /*01cc*/ 	.word	0x000000ff
        /*01d0*/ 	.word	0x00000050
        /*01d4*/ 	.short	0x0100
        /*01d6*/ 	.byte	0x09
	.zero		1


	//   ....[11]....
        /*01d8*/ 	.word	0x000007b0
        /*01dc*/ 	.word	0x000000ff
        /*01e0*/ 	.word	0x00000070
        /*01e4*/ 	.short	0x0100
        /*01e6*/ 	.byte	0x09
	.zero		1


	//   ....[12]....
        /*01e8*/ 	.word	0x000007c0
        /*01ec*/ 	.word	0x000000ff
        /*01f0*/ 	.word	0x00000058
        /*01f4*/ 	.short	0x0100
        /*01f6*/ 	.byte	0x09
	.zero		1


	//   ....[13]....
        /*01f8*/ 	.word	0x000007d0
        /*01fc*/ 	.word	0x000000ff
        /*0200*/ 	.word	0x00000078
        /*0204*/ 	.short	0x0100
        /*0206*/ 	.byte	0x09
	.zero		1


	//   ....[14]....
        /*0208*/ 	.word	0x000007e0
        /*020c*/ 	.word	0x000000ff
        /*0210*/ 	.word	0x00000060
        /*0214*/ 	.short	0x0100
        /*0216*/ 	.byte	0x09
	.zero		1


	//   ....[15]....
        /*0218*/ 	.word	0x000007f0
        /*021c*/ 	.word	0x000000ff
        /*0220*/ 	.word	0x00000080
        /*0224*/ 	.short	0x0100
        /*0226*/ 	.byte	0x09
	.zero		1


	//   ....[16]....
        /*0228*/ 	.word	0x00000800
        /*022c*/ 	.word	0x000000ff
        /*0230*/ 	.word	0x00000068
        /*0234*/ 	.short	0x0100
        /*0236*/ 	.byte	0x09
	.zero		1


	//   ....[17]....
        /*0238*/ 	.word	0x00000810
        /*023c*/ 	.word	0x000000ff
        /*0240*/ 	.word	0x00000088
        /*0244*/ 	.short	0x0100
        /*0246*/ 	.byte	0x09
	.zero		1


	//   ....[18]....
        /*0248*/ 	.word	0x000008f0
        /*024c*/ 	.word	0x000000ff
        /*0250*/ 	.word	0x00000090
        /*0254*/ 	.short	0x0100
        /*0256*/ 	.byte	0x08
	.zero		1


	//   ....[19]....
        /*0258*/ 	.word	0x00000900
        /*025c*/ 	.word	0x000000ff
        /*0260*/ 	.word	0x00000098
        /*0264*/ 	.short	0x0100
        /*0266*/ 	.byte	0x08
	.zero		1


	//   ....[20]....
        /*0268*/ 	.word	0x00000a30
        /*026c*/ 	.word	0x000000ff
        /*0270*/ 	.word	0x000000a0
        /*0274*/ 	.short	0x0100
        /*0276*/ 	.byte	0x08
	.zero		1


	//   ....[21]....
        /*0278*/ 	.word	0x00000a40
        /*027c*/ 	.word	0x000000ff
        /*0280*/ 	.word	0x000000b0
        /*0284*/ 	.short	0x0100
        /*0286*/ 	.byte	0x08
	.zero		1


	//   ....[22]....
        /*0288*/ 	.word	0x00000a50
        /*028c*/ 	.word	0x000000ff
        /*0290*/ 	.word	0x000000a8
        /*0294*/ 	.short	0x0100
        /*0296*/ 	.byte	0x08
	.zero		1


	//   ....[23]....
        /*0298*/ 	.word	0x00000a60
        /*029c*/ 	.word	0x000000ff
        /*02a0*/ 	.word	0x000000b8
        /*02a4*/ 	.short	0x0100
        /*02a6*/ 	.byte	0x08
	.zero		1


	//   ....[24]....
        /*02a8*/ 	.word	0x00000b80
        /*02ac*/ 	.word	0x000000ff
        /*02b0*/ 	.word	0x000000c0
        /*02b4*/ 	.short	0x0100
        /*02b6*/ 	.byte	0x09
	.zero		1


	//   ....[25]....
        /*02b8*/ 	.word	0x00000b90
        /*02bc*/ 	.word	0x000000ff
        /*02c0*/ 	.word	0x000000e0
        /*02c4*/ 	.short	0x0100
        /*02c6*/ 	.byte	0x09
	.zero		1


	//   ....[26]....
        /*02c8*/ 	.word	0x00000ba0
        /*02cc*/ 	.word	0x000000ff
        /*02d0*/ 	.word	0x000000c8
        /*02d4*/ 	.short	0x0100
        /*02d6*/ 	.byte	0x09
	.zero		1


	//   ....[27]....
        /*02d8*/ 	.word	0x00000bb0
        /*02dc*/ 	.word	0x000000ff
        /*02e0*/ 	.word	0x000000e8
        /*02e4*/ 	.short	0x0100
        /*02e6*/ 	.byte	0x09
	.zero		1


	//   ....[28]....
        /*02e8*/ 	.word	0x00000bc0
        /*02ec*/ 	.word	0x000000ff
        /*02f0*/ 	.word	0x000000d0
        /*02f4*/ 	.short	0x0100
        /*02f6*/ 	.byte	0x09
	.zero		1


	//   ....[29]....
        /*02f8*/ 	.word	0x00000bd0
        /*02fc*/ 	.word	0x000000ff
        /*0300*/ 	.word	0x000000f0
        /*0304*/ 	.short	0x0100
        /*0306*/ 	.byte	0x09
	.zero		1


	//   ....[30]....
        /*0308*/ 	.word	0x00000be0
        /*030c*/ 	.word	0x000000ff
        /*0310*/ 	.word	0x000000d8
        /*0314*/ 	.short	0x0100
        /*0316*/ 	.byte	0x09
	.zero		1


	//   ....[31]....
        /*0318*/ 	.word	0x00000bf0
        /*031c*/ 	.word	0x000000ff
        /*0320*/ 	.word	0x000000f8
        /*0324*/ 	.short	0x0100
        /*0326*/ 	.byte	0x09
	.zero		1


	//   ....[32]....
        /*0328*/ 	.word	0x00000ce0
        /*032c*/ 	.word	0x000000ff
        /*0330*/ 	.word	0x00000100
        /*0334*/ 	.short	0x0100
        /*0336*/ 	.byte	0x08
	.zero		1


	//   ....[33]....
        /*0338*/ 	.word	0x00000cf0
        /*033c*/ 	.word	0x000000ff
        /*0340*/ 	.word	0x00000110
        /*0344*/ 	.short	0x0100
        /*0346*/ 	.byte	0x08
	.zero		1


	//   ....[34]....
        /*0348*/ 	.word	0x00000d00
        /*034c*/ 	.word	0x000000ff
        /*0350*/ 	.word	0x00000108
        /*0354*/ 	.short	0x0100
        /*0356*/ 	.byte	0x08
	.zero		1


	//   ....[35]....
        /*0358*/ 	.word	0x00000d10
        /*035c*/ 	.word	0x000000ff
        /*0360*/ 	.word	0x00000118
        /*0364*/ 	.short	0x0100
        /*0366*/ 	.byte	0x08
	.zero		1


	//   ....[36]....
        /*0368*/ 	.word	0x00000e00
        /*036c*/ 	.word	0x000000ff
        /*0370*/ 	.word	0x00000120
        /*0374*/ 	.short	0x0100
        /*0376*/ 	.byte	0x07
	.zero		1


	//   ....[37]....
        /*0378*/ 	.word	0x00001810
        /*037c*/ 	.word	0x00000002
        /*0380*/ 	.word	0x00000110
        /*0384*/ 	.short	0x010a
        /*0386*/ 	.byte	0xff
	.zero		1


	//   ....[38]....
        /*0388*/ 	.word	0x00001840
        /*038c*/ 	.word	0x00000002
        /*0390*/ 	.word	0x00000100
        /*0394*/ 	.short	0x0101
        /*0396*/ 	.byte	0xff
	.zero		1


	//   ....[39]....
        /*0398*/ 	.word	0x00001910
        /*039c*/ 	.word	0x000000ff
        /*03a0*/ 	.word	0x00000028
        /*03a4*/ 	.short	0x010a
        /*03a6*/ 	.byte	0x08
	.zero		1


	//   ....[40]....
        /*03a8*/ 	.word	0x00001a10
        /*03ac*/ 	.word	0x000000ff
        /*03b0*/ 	.word	0x00000028
        /*03b4*/ 	.short	0x010a
        /*03b6*/ 	.byte	0x21
	.zero		1


	//   ....[41]....
        /*03b8*/ 	.word	0x00001bc0
        /*03bc*/ 	.word	0x000000ff
        /*03c0*/ 	.word	0x00000028
        /*03c4*/ 	.short	0x010a
        /*03c6*/ 	.byte	0x08
	.zero		1


	//   ....[42]....
        /*03c8*/ 	.word	0x00001cc0
        /*03cc*/ 	.word	0x000000ff
        /*03d0*/ 	.word	0x00000098
        /*03d4*/ 	.short	0x0101
        /*03d6*/ 	.byte	0x06
	.zero		1


	//   ....[43]....
        /*03d8*/ 	.word	0x00001ce0
        /*03dc*/ 	.word	0x000000ff
        /*03e0*/ 	.word	0x00000028
        /*03e4*/ 	.short	0x010a
        /*03e6*/ 	.byte	0x08
	.zero		1


	//   ....[44]....
        /*03e8*/ 	.word	0x00001d60
        /*03ec*/ 	.word	0x000000ff
        /*03f0*/ 	.word	0x00000028
        /*03f4*/ 	.short	0x010a
        /*03f6*/ 	.byte	0x11
	.zero		1


	//   ....[45]....
        /*03f8*/ 	.word	0x00001ef0
        /*03fc*/ 	.word	0x000000ff
        /*0400*/ 	.word	0x00000028
        /*0404*/ 	.short	0x010a
        /*0406*/ 	.byte	0x08
	.zero		1


	//   ....[46]....
        /*0408*/ 	.word	0x00002040
        /*040c*/ 	.word	0x00000002
        /*0410*/ 	.word	0x000000a0
        /*0414*/ 	.short	0x010a
        /*0416*/ 	.byte	0xff
	.zero		1


	//   ....[47]....
        /*0418*/ 	.word	0x00002100
        /*041c*/ 	.word	0x00000002
        /*0420*/ 	.word	0x00000000
        /*0424*/ 	.short	0x0101
        /*0426*/ 	.byte	0xff
	.zero		1


	//   ....[48]....
        /*0428*/ 	.word	0x00002660
        /*042c*/ 	.word	0x000000ff
        /*0430*/ 	.word	0x00000000
        /*0434*/ 	.short	0x010a
        /*0436*/ 	.byte	0x04
	.zero		1


	//   ....[49]....
        /*0438*/ 	.word	0x000026f0
        /*043c*/ 	.word	0x000000ff
        /*0440*/ 	.word	0x00000000
        /*0444*/ 	.short	0x010a
        /*0446*/ 	.byte	0x04
	.zero		1


	//   ....[50]....
        /*0448*/ 	.word	0x00002780
        /*044c*/ 	.word	0x000000ff
        /*0450*/ 	.word	0x00000000
        /*0454*/ 	.short	0x010a
        /*0456*/ 	.byte	0x04
	.zero		1


	//   ....[51]....
        /*0458*/ 	.word	0x00002810
        /*045c*/ 	.word	0x000000ff
        /*0460*/ 	.word	0x00000000
        /*0464*/ 	.short	0x010a
        /*0466*/ 	.byte	0x04
	.zero		1


	//   ....[52]....
        /*0468*/ 	.word	0x000028b0
        /*046c*/ 	.word	0x00000000
        /*0470*/ 	.word	0x00000000
        /*0474*/ 	.short	0x010a
        /*0476*/ 	.byte	0xff
	.zero		1


	//   ....[53]....
        /*0478*/ 	.word	0x000029e0
        /*047c*/ 	.word	0x00000000
        /*0480*/ 	.word	0x00000100
        /*0484*/ 	.short	0x010a
        /*0486*/ 	.byte	0xff
	.zero		1


	//   ....[54]....
        /*0488*/ 	.word	0x00002a50
        /*048c*/ 	.word	0x00000000
        /*0490*/ 	.word	0x00000000
        /*0494*/ 	.short	0x0101
        /*0496*/ 	.byte	0xff
	.zero		1


	//   ....[55]....
        /*0498*/ 	.word	0x00002a70
        /*049c*/ 	.word	0x000000ff
        /*04a0*/ 	.word	0x000000b0
        /*04a4*/ 	.short	0x010a
        /*04a6*/ 	.byte	0x05
	.zero		1


	//   ....[56]....
        /*04a8*/ 	.word	0x00002b90
        /*04ac*/ 	.word	0x00000000
        /*04b0*/ 	.word	0x000000a0
        /*04b4*/ 	.short	0x010a
        /*04b6*/ 	.byte	0xff
	.zero		1


	//   ....[57]....
        /*04b8*/ 	.word	0x00002c90
        /*04bc*/ 	.word	0x00000000
        /*04c0*/ 	.word	0x00000000
        /*04c4*/ 	.short	0x0101
        /*04c6*/ 	.byte	0xff
	.zero		1


	//   ....[58]....
        /*04c8*/ 	.word	0x00002d20
        /*04cc*/ 	.word	0x000000ff
        /*04d0*/ 	.word	0x000000b0
        /*04d4*/ 	.short	0x0106
        /*04d6*/ 	.byte	0x05
	.zero		1


	//   ....[59]....
        /*04d8*/ 	.word	0x00002d40
        /*04dc*/ 	.word	0x000000ff
        /*04e0*/ 	.word	0x000000b0
        /*04e4*/ 	.short	0x010a
        /*04e6*/ 	.byte	0x05
	.zero		1


	//   ....[60]....
        /*04e8*/ 	.word	0x00002dd0
        /*04ec*/ 	.word	0x000000ff
        /*04f0*/ 	.word	0x000000b0
        /*04f4*/ 	.short	0x0106
        /*04f6*/ 	.byte	0x04
	.zero		1


	//   ....[61]....
        /*04f8*/ 	.word	0x00002e10
        /*04fc*/ 	.word	0x00000000
        /*0500*/ 	.word	0x000000b0
        /*0504*/ 	.short	0x010a
        /*0506*/ 	.byte	0xff
	.zero		1


	//   ....[62]....
        /*0508*/ 	.word	0x00003050
        /*050c*/ 	.word	0x000000ff
        /*0510*/ 	.word	0x00000008
        /*0514*/ 	.short	0x010a
        /*0516*/ 	.byte	0x06
	.zero		1


	//   ....[63]....
        /*0518*/ 	.word	0x00003070
        /*051c*/ 	.word	0x000000ff
        /*0520*/ 	.word	0x00000008
        /*0524*/ 	.short	0x010a
        /*0526*/ 	.byte	0x06
	.zero		1


	//   ....[64]....
        /*0528*/ 	.word	0x00003200
        /*052c*/ 	.word	0x000000ff
        /*0530*/ 	.word	0x00000008
        /*0534*/ 	.short	0x010a
        /*0536*/ 	.byte	0x06
	.zero		1


	//   ....[65]....
        /*0538*/ 	.word	0x00003220
        /*053c*/ 	.word	0x000000ff
        /*0540*/ 	.word	0x00000008
        /*0544*/ 	.short	0x010a
        /*0546*/ 	.byte	0x06
	.zero		1


	//   ....[66]....
        /*0548*/ 	.word	0x000032e0
        /*054c*/ 	.word	0x000000ff
        /*0550*/ 	.word	0x00000000
        /*0554*/ 	.short	0x0101
        /*0556*/ 	.byte	0x07
	.zero		1


	//   ....[67]....
        /*0558*/ 	.word	0x00003620
        /*055c*/ 	.word	0x00000000
        /*0560*/ 	.word	0x000000a0
        /*0564*/ 	.short	0x010a
        /*0566*/ 	.byte	0xff
	.zero		1


	//   ....[68]....
        /*0568*/ 	.word	0x000036e0
        /*056c*/ 	.word	0x00000000
        /*0570*/ 	.word	0x00000000
        /*0574*/ 	.short	0x0101
        /*0576*/ 	.byte	0xff
	.zero		1


	//   ....[69]....
        /*0578*/ 	.word	0x000037a0
        /*057c*/ 	.word	0x000000ff
        /*0580*/ 	.word	0x00000000
        /*0584*/ 	.short	0x010a
        /*0586*/ 	.byte	0x08
	.zero		1


	//   ....[70]....
        /*0588*/ 	.word	0x000037b0
        /*058c*/ 	.word	0x000000ff
        /*0590*/ 	.word	0x000000e0
        /*0594*/ 	.short	0x010a
        /*0596*/ 	.byte	0x09
	.zero		1


	//   ....[71]....
        /*0598*/ 	.word	0x00003860
        /*059c*/ 	.word	0x000000ff
        /*05a0*/ 	.word	0x00000000
        /*05a4*/ 	.short	0x010a
        /*05a6*/ 	.byte	0x08
	.zero		1


	//   ....[72]....
        /*05a8*/ 	.word	0x00003990
        /*05ac*/ 	.word	0x000000ff
        /*05b0*/ 	.word	0x00000000
        /*05b4*/ 	.short	0x010a
        /*05b6*/ 	.byte	0x1e
	.zero		1


	//   ....[73]....
        /*05b8*/ 	.word	0x00003c90
        /*05bc*/ 	.word	0x000000ff
        /*05c0*/ 	.word	0x00000000
        /*05c4*/ 	.short	0x010a
        /*05c6*/ 	.byte	0x08
	.zero		1


	//   ....[74]....
        /*05c8*/ 	.word	0x00003d20
        /*05cc*/ 	.word	0x000000ff
        /*05d0*/ 	.word	0x00000000
        /*05d4*/ 	.short	0x010a
        /*05d6*/ 	.byte	0x08
	.zero		1


	//   ....[75]....
        /*05d8*/ 	.word	0x00003db0
        /*05dc*/ 	.word	0x000000ff
        /*05e0*/ 	.word	0x00000000
        /*05e4*/ 	.short	0x010a
        /*05e6*/ 	.byte	0x08
	.zero		1


	//   ....[76]....
        /*05e8*/ 	.word	0x00003e50
        /*05ec*/ 	.word	0x00000000
        /*05f0*/ 	.word	0x00000000
        /*05f4*/ 	.short	0x010a
        /*05f6*/ 	.byte	0xff
	.zero		1


	//   ....[77]....
        /*05f8*/ 	.word	0x00003e90
        /*05fc*/ 	.word	0x00000000
        /*0600*/ 	.word	0x00000000
        /*0604*/ 	.short	0x010a
        /*0606*/ 	.byte	0xff
	.zero		1


	//   ....[78]....
        /*0608*/ 	.word	0x00003f00
        /*060c*/ 	.word	0x000000ff
        /*0610*/ 	.word	0x00000000
        /*0614*/ 	.short	0x0101
        /*0616*/ 	.byte	0x05
	.zero		1


	//   ....[79]....
        /*0618*/ 	.word	0x00003f40
        /*061c*/ 	.word	0x000000ff
        /*0620*/ 	.word	0x00000120
        /*0624*/ 	.short	0x010a
        /*0626*/ 	.byte	0x07
	.zero		1


	//   ....[80]....
        /*0628*/ 	.word	0x00003f90
        /*062c*/ 	.word	0x000000ff
        /*0630*/ 	.word	0x00000000
        /*0634*/ 	.short	0x0101
        /*0636*/ 	.byte	0x05
	.zero		1


	//   ....[81]....
        /*0638*/ 	.word	0x000043e0
        /*063c*/ 	.word	0x00000000
        /*0640*/ 	.word	0x000000a0
        /*0644*/ 	.short	0x010a
        /*0646*/ 	.byte	0xff
	.zero		1


	//   ....[82]....
        /*0648*/ 	.word	0x000044a0
        /*064c*/ 	.word	0x00000000
        /*0650*/ 	.word	0x00000000
        /*0654*/ 	.short	0x0101
        /*0656*/ 	.byte	0xff
	.zero		1


	//   ....[83]....
        /*0658*/ 	.word	0x000047c0
        /*065c*/ 	.word	0x000000ff
        /*0660*/ 	.word	0x00000098
        /*0664*/ 	.short	0x010a
        /*0666*/ 	.byte	0x07
	.zero		1


	//   ....[84]....
        /*0668*/ 	.word	0x000049b0
        /*066c*/ 	.word	0x000000ff
        /*0670*/ 	.word	0x00000070
        /*0674*/ 	.short	0x010a
        /*0676*/ 	.byte	0x07
	.zero		1


	//   ....[85]....
        /*0678*/ 	.word	0x00004ba0
        /*067c*/ 	.word	0x000000ff
        /*0680*/ 	.word	0x00000050
        /*0684*/ 	.short	0x010b
        /*0686*/ 	.byte	0x07
	.zero		1


	//   ....[86]....
        /*0688*/ 	.word	0x00004bb0
        /*068c*/ 	.word	0x000000ff
        /*0690*/ 	.word	0x00000000
        /*0694*/ 	.short	0x0101
        /*0696*/ 	.byte	0x0e
	.zero		1


	//   ....[87]....
        /*0698*/ 	.word	0x00004bc0
        /*069c*/ 	.word	0x000000ff
        /*06a0*/ 	.word	0x00000078
        /*06a4*/ 	.short	0x010a
        /*06a6*/ 	.byte	0x07
	.zero		1


	//   ....[88]....
        /*06a8*/ 	.word	0x00004d70
        /*06ac*/ 	.word	0x000000ff
        /*06b0*/ 	.word	0x00000058
        /*06b4*/ 	.short	0x010b
        /*06b6*/ 	.byte	0x07
	.zero		1


	//   ....[89]....
        /*06b8*/ 	.word	0x00004d80
        /*06bc*/ 	.word	0x000000ff
        /*06c0*/ 	.word	0x00000000
        /*06c4*/ 	.short	0x0101
        /*06c6*/ 	.byte	0x0e
	.zero		1


	//   ....[90]....
        /*06c8*/ 	.word	0x00004d90
        /*06cc*/ 	.word	0x000000ff
        /*06d0*/ 	.word	0x00000080
        /*06d4*/ 	.short	0x010a
        /*06d6*/ 	.byte	0x07
	.zero		1


	//   ....[91]....
        /*06d8*/ 	.word	0x00004f80
        /*06dc*/ 	.word	0x000000ff
        /*06e0*/ 	.word	0x00000060
        /*06e4*/ 	.short	0x010b
        /*06e6*/ 	.byte	0x07
	.zero		1


	//   ....[92]....
        /*06e8*/ 	.word	0x00004ff0
        /*06ec*/ 	.word	0x000000ff
        /*06f0*/ 	.word	0x00000000
        /*06f4*/ 	.short	0x0101
        /*06f6*/ 	.byte	0x0e
	.zero		1


	//   ....[93]....
        /*06f8*/ 	.word	0x00005000
        /*06fc*/ 	.word	0x000000ff
        /*0700*/ 	.word	0x00000088
        /*0704*/ 	.short	0x010a
        /*0706*/ 	.byte	0x07
	.zero		1


	//   ....[94]....
        /*0708*/ 	.word	0x000052a0
        /*070c*/ 	.word	0x000000ff
        /*0710*/ 	.word	0x00000068
        /*0714*/ 	.short	0x010b
        /*0716*/ 	.byte	0x07
	.zero		1


	//   ....[95]....
        /*0718*/ 	.word	0x000052c0
        /*071c*/ 	.word	0x000000ff
        /*0720*/ 	.word	0x00000000
        /*0724*/ 	.short	0x0101
        /*0726*/ 	.byte	0x0d
	.zero		1


	//   ....[96]....
        /*0728*/ 	.word	0x000052f0
        /*072c*/ 	.word	0x000000ff
        /*0730*/ 	.word	0x00000070
        /*0734*/ 	.short	0x010a
        /*0736*/ 	.byte	0x07
	.zero		1


	//   ....[97]....
        /*0738*/ 	.word	0x00005310
        /*073c*/ 	.word	0x000000ff
        /*0740*/ 	.word	0x00000078
        /*0744*/ 	.short	0x010a
        /*0746*/ 	.byte	0x07
	.zero		1


	//   ....[98]....
        /*0748*/ 	.word	0x00005330
        /*074c*/ 	.word	0x000000ff
        /*0750*/ 	.word	0x00000080
        /*0754*/ 	.short	0x010a
        /*0756*/ 	.byte	0x07
	.zero		1


	//   ....[99]....
        /*0758*/ 	.word	0x00005370
        /*075c*/ 	.word	0x00000000
        /*0760*/ 	.word	0x00000088
        /*0764*/ 	.short	0x010a
        /*0766*/ 	.byte	0xff
	.zero		1


	//   ....[100]....
        /*0768*/ 	.word	0x000056a0
        /*076c*/ 	.word	0x00000000
        /*0770*/ 	.word	0x000000a0
        /*0774*/ 	.short	0x010a
        /*0776*/ 	.byte	0xff
	.zero		1


	//   ....[101]....
        /*0778*/ 	.word	0x000057b0
        /*077c*/ 	.word	0x00000000
        /*0780*/ 	.word	0x00000000
        /*0784*/ 	.short	0x0101
        /*0786*/ 	.byte	0xff
	.zero		1


	//   ....[102]....
        /*0788*/ 	.word	0x000061a0
        /*078c*/ 	.word	0x00000003
        /*0790*/ 	.word	0x00000050
        /*0794*/ 	.short	0x010a
        /*0796*/ 	.byte	0xff
	.zero		1


	//   ....[103]....
        /*0798*/ 	.word	0x000061b0
        /*079c*/ 	.word	0x0000006f
        /*07a0*/ 	.word	0x000000c0
        /*07a4*/ 	.short	0x010a
        /*07a6*/ 	.byte	0xff
	.zero		1


	//   ....[104]....
        /*07a8*/ 	.word	0x00006350
        /*07ac*/ 	.word	0x00000003
        /*07b0*/ 	.word	0x00000050
        /*07b4*/ 	.short	0x010a
        /*07b6*/ 	.byte	0xff
	.zero		1


	//   ....[105]....
        /*07b8*/ 	.word	0x00006470
        /*07bc*/ 	.word	0x00000000
        /*07c0*/ 	.word	0x00000000
        /*07c4*/ 	.short	0x0101
        /*07c6*/ 	.byte	0xff
	.zero		1


	//   ....[106]....
        /*07c8*/ 	.word	0x000064f0
        /*07cc*/ 	.word	0x0000006f
        /*07d0*/ 	.word	0x000000c0
        /*07d4*/ 	.short	0x010a
        /*07d6*/ 	.byte	0xff
	.zero		1


	//   ....[107]....
        /*07d8*/ 	.word	0x00007090
        /*07dc*/ 	.word	0x00000000
        /*07e0*/ 	.word	0x00000050
        /*07e4*/ 	.short	0x010a
        /*07e6*/ 	.byte	0xff
	.zero		1


	//   ....[108]....
        /*07e8*/ 	.word	0x00007150
        /*07ec*/ 	.word	0x00000000
        /*07f0*/ 	.word	0x00000050
        /*07f4*/ 	.short	0x010a
        /*07f6*/ 	.byte	0xff
	.zero		1


	//   ....[109]....
        /*07f8*/ 	.word	0x00007280
        /*07fc*/ 	.word	0x00000000
        /*0800*/ 	.word	0x00000000
        /*0804*/ 	.short	0x0101
        /*0806*/ 	.byte	0xff
	.zero		1


	//   ....[110]....
        /*0808*/ 	.word	0x00007e30
        /*080c*/ 	.word	0x00000000
        /*0810*/ 	.word	0x00000050
        /*0814*/ 	.short	0x010a
        /*0816*/ 	.byte	0xff
	.zero		1


	//   ....[111]....
        /*0818*/ 	.word	0x00007ef0
        /*081c*/ 	.word	0x00000000
        /*0820*/ 	.word	0x00000050
        /*0824*/ 	.short	0x010a
        /*0826*/ 	.byte	0xff
	.zero		1


	//   ....[112]....
        /*0828*/ 	.word	0x00008020
        /*082c*/ 	.word	0x00000000
        /*0830*/ 	.word	0x00000000
        /*0834*/ 	.short	0x0101
        /*0836*/ 	.byte	0xff
	.zero		1


	//   ....[113]....
        /*0838*/ 	.word	0x00008bf0
        /*083c*/ 	.word	0x00000000
        /*0840*/ 	.word	0x00000050
        /*0844*/ 	.short	0x010a
        /*0846*/ 	.byte	0xff
	.zero		1


	//   ....[114]....
        /*0848*/ 	.word	0x00008cb0
        /*084c*/ 	.word	0x00000000
        /*0850*/ 	.word	0x00000050
        /*0854*/ 	.short	0x010a
        /*0856*/ 	.byte	0xff
	.zero		1


	//   ....[115]....
        /*0858*/ 	.word	0x00008de0
        /*085c*/ 	.word	0x00000000
        /*0860*/ 	.word	0x00000000
        /*0864*/ 	.short	0x0101
        /*0866*/ 	.byte	0xff
	.zero		1


	//   ....[116]....
        /*0868*/ 	.word	0x000090e0
        /*086c*/ 	.word	0x0000006f
        /*0870*/ 	.word	0x00000000
        /*0874*/ 	.short	0x0101
        /*0876*/ 	.byte	0xff
	.zero		1


	//   ....[117]....
        /*0878*/ 	.word	0x00009a90
        /*087c*/ 	.word	0x00000002
        /*0880*/ 	.word	0x00000110
        /*0884*/ 	.short	0x010a
        /*0886*/ 	.byte	0xff
	.zero		1


	//   ....[118]....
        /*0888*/ 	.word	0x00009af0
        /*088c*/ 	.word	0x00000002
        /*0890*/ 	.word	0x00000028
        /*0894*/ 	.short	0x010a
        /*0896*/ 	.byte	0xff
	.zero		1


	//   ....[119]....
        /*0898*/ 	.word	0x00009b50
        /*089c*/ 	.word	0x00000002
        /*08a0*/ 	.word	0x00000028
        /*08a4*/ 	.short	0x010a
        /*08a6*/ 	.byte	0xff
	.zero		1


	//   ....[120]....
        /*08a8*/ 	.word	0x00009ba0
        /*08ac*/ 	.word	0x00000002
        /*08b0*/ 	.word	0x000000a0
        /*08b4*/ 	.short	0x010a
        /*08b6*/ 	.byte	0xff
	.zero		1


	//   ....[121]....
        /*08b8*/ 	.word	0x00009c00
        /*08bc*/ 	.word	0x00000000
        /*08c0*/ 	.word	0x00000000
        /*08c4*/ 	.short	0x010a
        /*08c6*/ 	.byte	0xff
	.zero		1


	//   ....[122]....
        /*08c8*/ 	.word	0x00009c60
        /*08cc*/ 	.word	0x00000000
        /*08d0*/ 	.word	0x00000000
        /*08d4*/ 	.short	0x010a
        /*08d6*/ 	.byte	0xff
	.zero		1


	//   ....[123]....
        /*08d8*/ 	.word	0x00009cc0
        /*08dc*/ 	.word	0x00000000
        /*08e0*/ 	.word	0x00000000
        /*08e4*/ 	.short	0x010a
        /*08e6*/ 	.byte	0xff
	.zero		1


	//   ....[124]....
        /*08e8*/ 	.word	0x00009d20
        /*08ec*/ 	.word	0x00000000
        /*08f0*/ 	.word	0x00000000
        /*08f4*/ 	.short	0x010a
        /*08f6*/ 	.byte	0xff
	.zero		1


	//   ....[125]....
        /*08f8*/ 	.word	0x00009d70
        /*08fc*/ 	.word	0x00000000
        /*0900*/ 	.word	0x00000100
        /*0904*/ 	.short	0x010a
        /*0906*/ 	.byte	0xff
	.zero		1


	//   ....[126]....
        /*0908*/ 	.word	0x00009dd0
        /*090c*/ 	.word	0x00000000
        /*0910*/ 	.word	0x000000b0
        /*0914*/ 	.short	0x010a
        /*0916*/ 	.byte	0xff
	.zero		1


	//   ....[127]....
        /*0918*/ 	.word	0x00009e20
        /*091c*/ 	.word	0x00000000
        /*0920*/ 	.word	0x000000a0
        /*0924*/ 	.short	0x010a
        /*0926*/ 	.byte	0xff
	.zero		1


	//   ....[128]....
        /*0928*/ 	.word	0x00009e80
        /*092c*/ 	.word	0x00000000
        /*0930*/ 	.word	0x000000b0
        /*0934*/ 	.short	0x010a
        /*0936*/ 	.byte	0xff
	.zero		1


	//   ....[129]....
        /*0938*/ 	.word	0x00009ee0
        /*093c*/ 	.word	0x00000004
        /*0940*/ 	.word	0x00000008
        /*0944*/ 	.short	0x010a
        /*0946*/ 	.byte	0xff
	.zero		1


	//   ....[130]....
        /*0948*/ 	.word	0x00009fc0
        /*094c*/ 	.word	0x00000002
        /*0950*/ 	.word	0x00000008
        /*0954*/ 	.short	0x010a
        /*0956*/ 	.byte	0xff
	.zero		1


	//   ....[131]....
        /*0958*/ 	.word	0x0000a010
        /*095c*/ 	.word	0x00000000
        /*0960*/ 	.word	0x000000a0
        /*0964*/ 	.short	0x010a
        /*0966*/ 	.byte	0xff
	.zero		1


	//   ....[132]....
        /*0968*/ 	.word	0x0000a070
        /*096c*/ 	.word	0x00000000
        /*0970*/ 	.word	0x000000e0
        /*0974*/ 	.short	0x010a
        /*0976*/ 	.byte	0xff
	.zero		1


	//   ....[133]....
        /*0978*/ 	.word	0x0000a0d0
        /*097c*/ 	.word	0x00000000
        /*0980*/ 	.word	0x00000000
        /*0984*/ 	.short	0x010a
        /*0986*/ 	.byte	0xff
	.zero		1


	//   ....[134]....
        /*0988*/ 	.word	0x0000a130
        /*098c*/ 	.word	0x00000000
        /*0990*/ 	.word	0x00000000
        /*0994*/ 	.short	0x010a
        /*0996*/ 	.byte	0xff
	.zero		1


	//   ....[135]....
        /*0998*/ 	.word	0x0000a190
        /*099c*/ 	.word	0x00000000
        /*09a0*/ 	.word	0x00000000
        /*09a4*/ 	.short	0x010a
        /*09a6*/ 	.byte	0xff
	.zero		1


	//   ....[136]....
        /*09a8*/ 	.word	0x0000a1f0
        /*09ac*/ 	.word	0x00000000
        /*09b0*/ 	.word	0x00000000
        /*09b4*/ 	.short	0x010a
        /*09b6*/ 	.byte	0xff
	.zero		1


	//   ....[137]....
        /*09b8*/ 	.word	0x0000a250
        /*09bc*/ 	.word	0x00000000
        /*09c0*/ 	.word	0x00000120
        /*09c4*/ 	.short	0x010a
        /*09c6*/ 	.byte	0xff
	.zero		1


	//   ....[138]....
        /*09c8*/ 	.word	0x0000a2a0
        /*09cc*/ 	.word	0x00000000
        /*09d0*/ 	.word	0x000000a0
        /*09d4*/ 	.short	0x010a
        /*09d6*/ 	.byte	0xff
	.zero		1


	//   ....[139]....
        /*09d8*/ 	.word	0x0000a300
        /*09dc*/ 	.word	0x00000000
        /*09e0*/ 	.word	0x00000098
        /*09e4*/ 	.short	0x010a
        /*09e6*/ 	.byte	0xff
	.zero		1


	//   ....[140]....
        /*09e8*/ 	.word	0x0000a360
        /*09ec*/ 	.word	0x00000000
        /*09f0*/ 	.word	0x00000070
        /*09f4*/ 	.short	0x010a
        /*09f6*/ 	.byte	0xff
	.zero		1


	//   ....[141]....
        /*09f8*/ 	.word	0x0000a3c0
        /*09fc*/ 	.word	0x00000000
        /*0a00*/ 	.word	0x00000078
        /*0a04*/ 	.short	0x010a
        /*0a06*/ 	.byte	0xff
	.zero		1


	//   ....[142]....
        /*0a08*/ 	.word	0x0000a420
        /*0a0c*/ 	.word	0x00000000
        /*0a10*/ 	.word	0x00000080
        /*0a14*/ 	.short	0x010a
        /*0a16*/ 	.byte	0xff
	.zero		1


	//   ....[143]....
        /*0a18*/ 	.word	0x0000a480
        /*0a1c*/ 	.word	0x00000000
        /*0a20*/ 	.word	0x00000088
        /*0a24*/ 	.short	0x010a
        /*0a26*/ 	.byte	0xff
	.zero		1


	//   ....[144]....
        /*0a28*/ 	.word	0x0000a4e0
        /*0a2c*/ 	.word	0x00000000
        /*0a30*/ 	.word	0x00000070
        /*0a34*/ 	.short	0x010a
        /*0a36*/ 	.byte	0xff
	.zero		1


	//   ....[145]....
        /*0a38*/ 	.word	0x0000a540
        /*0a3c*/ 	.word	0x00000000
        /*0a40*/ 	.word	0x00000078
        /*0a44*/ 	.short	0x010a
        /*0a46*/ 	.byte	0xff
	.zero		1


	//   ....[146]....
        /*0a48*/ 	.word	0x0000a5a0
        /*0a4c*/ 	.word	0x00000000
        /*0a50*/ 	.word	0x00000080
        /*0a54*/ 	.short	0x010a
        /*0a56*/ 	.byte	0xff
	.zero		1


	//   ....[147]....
        /*0a58*/ 	.word	0x0000a5f0
        /*0a5c*/ 	.word	0x00000000
        /*0a60*/ 	.word	0x000000a0
        /*0a64*/ 	.short	0x010a
        /*0a66*/ 	.byte	0xff
	.zero		1


	//   ....[148]....
        /*0a68*/ 	.word	0x0000a640
        /*0a6c*/ 	.word	0x00000003
        /*0a70*/ 	.word	0x00000050
        /*0a74*/ 	.short	0x010a
        /*0a76*/ 	.byte	0xff
	.zero		1


	//   ....[149]....
        /*0a78*/ 	.word	0x0000a690
        /*0a7c*/ 	.word	0x0000006f
        /*0a80*/ 	.word	0x000000c0
        /*0a84*/ 	.short	0x010a
        /*0a86*/ 	.byte	0xff
	.zero		1


	//   ....[150]....
        /*0a88*/ 	.word	0x0000a6e0
        /*0a8c*/ 	.word	0x00000000
        /*0a90*/ 	.word	0x00000050
        /*0a94*/ 	.short	0x010a
        /*0a96*/ 	.byte	0xff
	.zero		1


	//   ....[151]....
        /*0a98*/ 	.word	0x0000a730
        /*0a9c*/ 	.word	0x00000000
        /*0aa0*/ 	.word	0x00000050
        /*0aa4*/ 	.short	0x010a
        /*0aa6*/ 	.byte	0xff
	.zero		1


	//   ....[152]....
        /*0aa8*/ 	.word	0x0000a780
        /*0aac*/ 	.word	0x00000000
        /*0ab0*/ 	.word	0x00000050
        /*0ab4*/ 	.short	0x010a
        /*0ab6*/ 	.byte	0xff
	.zero		1


	//----- nvinfo : EIATTR_NUM_MBARRIERS
	.align		4
.L_48:
        /*0ab8*/ 	.byte	0x03, 0x38
        /*0aba*/ 	.short	0x0025


	//----- nvinfo : EIATTR_EXIT_INSTR_OFFSETS
	.align		4
        /*0abc*/ 	.byte	0x04, 0x1c
        /*0abe*/ 	.short	(.L_50 - .L_49)


	//   ....[0]....
.L_49:
        /*0ac0*/ 	.word	0x000028e0


	//   ....[1]....
        /*0ac4*/ 	.word	0x00002de0


	//   ....[2]....
        /*0ac8*/ 	.word	0x00002e40


	//   ....[3]....
        /*0acc*/ 	.word	0x000041c0


	//   ....[4]....
        /*0ad0*/ 	.word	0x000053a0


	//   ....[5]....
        /*0ad4*/ 	.word	0x000053e0


	//   ....[6]....
        /*0ad8*/ 	.word	0x00009a80


	//----- nvinfo : EIATTR_MAX_THREADS
	.align		4
.L_50:
        /*0adc*/ 	.byte	0x04, 0x05
        /*0ade*/ 	.short	(.L_52 - .L_51)
.L_51:
        /*0ae0*/ 	.word	0x00000100
        /*0ae4*/ 	.word	0x00000001
        /*0ae8*/ 	.word	0x00000001


	//----- nvinfo : EIATTR_CRS_STACK_SIZE
	.align		4
.L_52:
        /*0aec*/ 	.byte	0x04, 0x1e
        /*0aee*/ 	.short	(.L_54 - .L_53)
.L_53:
        /*0af0*/ 	.word	0x00000000


	//----- nvinfo : EIATTR_CBANK_PARAM_SIZE
	.align		4
.L_54:
        /*0af4*/ 	.byte	0x03, 0x19
        /*0af6*/ 	.short	0x0800


	//----- nvinfo : EIATTR_PARAM_CBANK
	.align		4
        /*0af8*/ 	.byte	0x04, 0x0a
        /*0afa*/ 	.short	(.L_56 - .L_55)
	.align		4
.L_55:
        /*0afc*/ 	.word	index@(.nv.constant0._ZN7cutlass13device_kernelINS_4gemm6kernel13GemmUniversalIN4cute5tupleIJiiiiEEENS1_10collective13CollectiveMmaINS1_35MainloopSm100TmaUmmaWarpSpecializedILi5ELi2ELi4ENS5_IJNS4_1CILi2EEENSA_ILi1EEESC_EEEEENS5_IJNSA_ILi128EEENSA_ILi256EEESF_EEENS_12float_e5m2_tENS5_IJlSC_lEEESI_SJ_NS4_8TiledMMAINS4_8MMA_AtomIJNS4_10MMA_TraitsINS4_25SM100_MMA_F8F6F4_2x1SM_SSEJSI_SI_fSF_SG_NS4_17integral_constantINS4_4UMMA5MajorELSQ_0EEESR_NSO_INSP_7ScaleInELSS_0EEEST_EEEEEENS4_6LayoutINS5_IJSC_SC_SC_EEENS5_IJNSA_ILi0EEESY_SY_EEEEENS5_IJNS4_10UnderscoreES11_S11_EEEEENS4_18SM100_TMA_2SM_LOADENS4_14ComposedLayoutINS4_7SwizzleILi3ELi4ELi3EEENS4_18smem_ptr_flag_bitsILi8EEENSW_INS5_IJNSA_ILi8EEESF_EEENS5_IJSF_SC_EEEEEEEvNS4_8identityES14_S1E_vS1F_EENS_8epilogue10collective18CollectiveEpilogueINS1H_23Sm100TmaWarpSpecializedILi4ELi2ELi32ELb0ELb0EEEJNS5_IJNSA_ILi64EEESG_SF_EEENS5_IJNSW_IS1M_SC_EENSW_INS5_IJNSA_ILi32EEESB_EEENS5_IJSC_SF_EEEEEEEESI_SJ_SI_SJ_NS1H_6fusion15FusionCallbacksIS1L_NS1U_17LinearCombinationISI_fSI_fLNS_15FloatRoundStyleE2EEES1N_S1T_JEEENS4_5SM1004TMEM4LOAD26SM100_TMEM_LOAD_32dp32b32xENS4_13SM90_TMA_LOADENS15_INS16_ILi1ELi4ELi3EEES19_NSW_INS5_IJS1A_S1P_EEENS5_IJS1P_SC_EEEEEEENS4_39AutoVectorizingCopyWithAssumedAlignmentILi128EEENS4_14SM90_TMA_STOREES29_S2B_S2B_EEEvvEEEEvNT_6ParamsE)
        /*0b00*/ 	.short	0x0380
        /*0b02*/ 	.short	0x0800


	//----- nvinfo : EIATTR_SW_WAR
	.align		4
.L_56:
        /*0b04*/ 	.byte	0x04, 0x36
        /*0b06*/ 	.short	(.L_58 - .L_57)
.L_57:
        /*0b08*/ 	.word	0x00000008
.L_58:


//--------------------- .nv.callgraph             --------------------------
	.section	.nv.callgraph,"",@"SHT_CUDA_CALLGRAPH"
	.align	4
	.sectionentsize	8
	.align		4
        /*0000*/ 	.word	0x00000000
	.align		4
        /*0004*/ 	.word	0xffffffff
	.align		4
        /*0008*/ 	.word	index@(_ZN7cutlass13device_kernelINS_4gemm6kernel13GemmUniversalIN4cute5tupleIJiiiiEEENS1_10collective13CollectiveMmaINS1_35MainloopSm100TmaUmmaWarpSpecializedILi5ELi2ELi4ENS5_IJNS4_1CILi2EEENSA_ILi1EEESC_EEEEENS5_IJNSA_ILi128EEENSA_ILi256EEESF_EEENS_12float_e5m2_tENS5_IJlSC_lEEESI_SJ_NS4_8TiledMMAINS4_8MMA_AtomIJNS4_10MMA_TraitsINS4_25SM100_MMA_F8F6F4_2x1SM_SSEJSI_SI_fSF_SG_NS4_17integral_constantINS4_4UMMA5MajorELSQ_0EEESR_NSO_INSP_7ScaleInELSS_0EEEST_EEEEEENS4_6LayoutINS5_IJSC_SC_SC_EEENS5_IJNSA_ILi0EEESY_SY_EEEEENS5_IJNS4_10UnderscoreES11_S11_EEEEENS4_18SM100_TMA_2SM_LOADENS4_14ComposedLayoutINS4_7SwizzleILi3ELi4ELi3EEENS4_18smem_ptr_flag_bitsILi8EEENSW_INS5_IJNSA_ILi8EEESF_EEENS5_IJSF_SC_EEEEEEEvNS4_8identityES14_S1E_vS1F_EENS_8epilogue10collective18CollectiveEpilogueINS1H_23Sm100TmaWarpSpecializedILi4ELi2ELi32ELb0ELb0EEEJNS5_IJNSA_ILi64EEESG_SF_EEENS5_IJNSW_IS1M_SC_EENSW_INS5_IJNSA_ILi32EEESB_EEENS5_IJSC_SF_EEEEEEEESI_SJ_SI_SJ_NS1H_6fusion15FusionCallbacksIS1L_NS1U_17LinearCombinationISI_fSI_fLNS_15FloatRoundStyleE2EEES1N_S1T_JEEENS4_5SM1004TMEM4LOAD26SM100_TMEM_LOAD_32dp32b32xENS4_13SM90_TMA_LOADENS15_INS16_ILi1ELi4ELi3EEES19_NSW_INS5_IJS1A_S1P_EEENS5_IJS1P_SC_EEEEEEENS4_39AutoVectorizingCopyWithAssumedAlignmentILi128EEENS4_14SM90_TMA_STOREES29_S2B_S2B_EEEvvEEEEvNT_6ParamsE)
	.align		4
        /*000c*/ 	.word	index@(__assertfail)
	.align		4
        /*0010*/ 	.word	0x00000000
	.align		4
        /*0014*/ 	.word	0xfffffffe
	.align		4
        /*0018*/ 	.word	0x00000000
	.align		4
        /*001c*/ 	.word	0xfffffffd
	.align		4
        /*0020*/ 	.word	0x00000000
	.align		4
        /*0024*/ 	.word	0xfffffffc


//--------------------- .nv.constant4             --------------------------
	.section	.nv.constant4,"a",@progbits
	.align	8
	.align		8
.nv.constant4:
        /*0000*/ 	.dword	__assertfail
	.align		8
        /*0008*/ 	.dword	__unnamed_1
	.align		8
        /*0010*/ 	.dword	__unnamed_2
	.align		8
        /*0018*/ 	.dword	__unnamed_3
	.align		8
        /*0020*/ 	.dword	_ZN39_INTERNAL_1a8d2fd0_4_k_cu_d88b06a6_94494cuda3std3__45__cpo5beginE
	.align		8
        /*0028*/ 	.dword	_ZN39_INTERNAL_1a8d2fd0_4_k_cu_d88b06a6_94494cuda3std3__45__cpo3endE
	.align		8
        /*0030*/ 	.dword	_ZN39_INTERNAL_1a8d2fd0_4_k_cu_d88b06a6_94494cuda3std3__45__cpo6cbeginE
	.align		8
        /*0038*/ 	.dword	_ZN39_INTERNAL_1a8d2fd0_4_k_cu_d88b06a6_94494cuda3std3__45__cpo4cendE
	.align		8
        /*0040*/ 	.dword	_ZN39_INTERNAL_1a8d2fd0_4_k_cu_d88b06a6_94494cuda3std3__441_GLOBAL__N__1a8d2fd0_4_k_cu_d88b06a6_94496ignoreE
	.align		8
        /*0048*/ 	.dword	_ZN39_INTERNAL_1a8d2fd0_4_k_cu_d88b06a6_94494cuda3std3__419piecewise_constructE
	.align		8
        /*0050*/ 	.dword	_ZN39_INTERNAL_1a8d2fd0_4_k_cu_d88b06a6_94494cuda3std3__48in_placeE
	.align		8
        /*0058*/ 	.dword	_ZN39_INTERNAL_1a8d2fd0_4_k_cu_d88b06a6_94494cuda3std6ranges3__45__cpo4swapE
	.align		8
        /*0060*/ 	.dword	_ZN39_INTERNAL_1a8d2fd0_4_k_cu_d88b06a6_94494cuda3std6ranges3__45__cpo9iter_moveE
	.align		8
        /*0068*/ 	.dword	_ZN39_INTERNAL_1a8d2fd0_4_k_cu_d88b06a6_94494cute7productE
	.align		8
        /*0070*/ 	.dword	_ZN39_INTERNAL_1a8d2fd0_4_k_cu_d88b06a6_94494cute1_E
	.align		8
        /*0078*/ 	.dword	$str$25
	.align		8
        /*0080*/ 	.dword	$str$26
	.align		8
        /*0088*/ 	.dword	$str$27
	.align		8
        /*0090*/ 	.dword	$str$28


//--------------------- .text._ZN7cutlass13device_kernelINS_4gemm6kernel13GemmUniversalIN4cute5tupleIJiiiiEEENS1_10collective13CollectiveMmaINS1_35MainloopSm100TmaUmmaWarpSpecializedILi5ELi2ELi4ENS5_IJNS4_1CILi2EEENSA_ILi1EEESC_EEEEENS5_IJNSA_ILi128EEENSA_ILi256EEESF_EEENS_12float_e5m2_tENS5_IJlSC_lEEESI_SJ_NS4_8TiledMMAINS4_8MMA_AtomIJNS4_10MMA_TraitsINS4_25SM100_MMA_F8F6F4_2x1SM_SSEJSI_SI_fSF_SG_NS4_17integral_constantINS4_4UMMA5MajorELSQ_0EEESR_NSO_INSP_7ScaleInELSS_0EEEST_EEEEEENS4_6LayoutINS5_IJSC_SC_SC_EEENS5_IJNSA_ILi0EEESY_SY_EEEEENS5_IJNS4_10UnderscoreES11_S11_EEEEENS4_18SM100_TMA_2SM_LOADENS4_14ComposedLayoutINS4_7SwizzleILi3ELi4ELi3EEENS4_18smem_ptr_flag_bitsILi8EEENSW_INS5_IJNSA_ILi8EEESF_EEENS5_IJSF_SC_EEEEEEEvNS4_8identityES14_S1E_vS1F_EENS_8epilogue10collective18CollectiveEpilogueINS1H_23Sm100TmaWarpSpecializedILi4ELi2ELi32ELb0ELb0EEEJNS5_IJNSA_ILi64EEESG_SF_EEENS5_IJNSW_IS1M_SC_EENSW_INS5_IJNSA_ILi32EEESB_EEENS5_IJSC_SF_EEEEEEEESI_SJ_SI_SJ_NS1H_6fusion15FusionCallbacksIS1L_NS1U_17LinearCombinationISI_fSI_fLNS_15FloatRoundStyleE2EEES1N_S1T_JEEENS4_5SM1004TMEM4LOAD26SM100_TMEM_LOAD_32dp32b32xENS4_13SM90_TMA_LOADENS15_INS16_ILi1ELi4ELi3EEES19_NSW_INS5_IJS1A_S1P_EEENS5_IJS1P_SC_EEEEEEENS4_39AutoVectorizingCopyWithAssumedAlignmentILi128EEENS4_14SM90_TMA_STOREES29_S2B_S2B_EEEvvEEEEvNT_6ParamsE --------------------------
	.section	.text._ZN7cutlass13device_kernelINS_4gemm6kernel13GemmUniversalIN4cute5tupleIJiiiiEEENS1_10collective13CollectiveMmaINS1_35MainloopSm100TmaUmmaWarpSpecializedILi5ELi2ELi4ENS5_IJNS4_1CILi2EEENSA_ILi1EEESC_EEEEENS5_IJNSA_ILi128EEENSA_ILi256EEESF_EEENS_12float_e5m2_tENS5_IJlSC_lEEESI_SJ_NS4_8TiledMMAINS4_8MMA_AtomIJNS4_10MMA_TraitsINS4_25SM100_MMA_F8F6F4_2x1SM_SSEJSI_SI_fSF_SG_NS4_17integral_constantINS4_4UMMA5MajorELSQ_0EEESR_NSO_INSP_7ScaleInELSS_0EEEST_EEEEEENS4_6LayoutINS5_IJSC_SC_SC_EEENS5_IJNSA_ILi0EEESY_SY_EEEEENS5_IJNS4_10UnderscoreES11_S11_EEEEENS4_18SM100_TMA_2SM_LOADENS4_14ComposedLayoutINS4_7SwizzleILi3ELi4ELi3EEENS4_18smem_ptr_flag_bitsILi8EEENSW_INS5_IJNSA_ILi8EEESF_EEENS5_IJSF_SC_EEEEEEEvNS4_8identityES14_S1E_vS1F_EENS_8epilogue10collective18CollectiveEpilogueINS1H_23Sm100TmaWarpSpecializedILi4ELi2ELi32ELb0ELb0EEEJNS5_IJNSA_ILi64EEESG_SF_EEENS5_IJNSW_IS1M_SC_EENSW_INS5_IJNSA_ILi32EEESB_EEENS5_IJSC_SF_EEEEEEEESI_SJ_SI_SJ_NS1H_6fusion15FusionCallbacksIS1L_NS1U_17LinearCombinationISI_fSI_fLNS_15FloatRoundStyleE2EEES1N_S1T_JEEENS4_5SM1004TMEM4LOAD26SM100_TMEM_LOAD_32dp32b32xENS4_13SM90_TMA_LOADENS15_INS16_ILi1ELi4ELi3EEES19_NSW_INS5_IJS1A_S1P_EEENS5_IJS1P_SC_EEEEEEENS4_39AutoVectorizingCopyWithAssumedAlignmentILi128EEENS4_14SM90_TMA_STOREES29_S2B_S2B_EEEvvEEEEvNT_6ParamsE,"ax",@progbits
	.align	128
.text._ZN7cutlass13device_kernelINS_4gemm6kernel13GemmUniversalIN4cute5tupleIJiiiiEEENS1_10collective13CollectiveMmaINS1_35MainloopSm100TmaUmmaWarpSpecializedILi5ELi2ELi4ENS5_IJNS4_1CILi2EEENSA_ILi1EEESC_EEEEENS5_IJNSA_ILi128EEENSA_ILi256EEESF_EEENS_12float_e5m2_tENS5_IJlSC_lEEESI_SJ_NS4_8TiledMMAINS4_8MMA_AtomIJNS4_10MMA_TraitsINS4_25SM100_MMA_F8F6F4_2x1SM_SSEJSI_SI_fSF_SG_NS4_17integral_constantINS4_4UMMA5MajorELSQ_0EEESR_NSO_INSP_7ScaleInELSS_0EEEST_EEEEEENS4_6LayoutINS5_IJSC_SC_SC_EEENS5_IJNSA_ILi0EEESY_SY_EEEEENS5_IJNS4_10UnderscoreES11_S11_EEEEENS4_18SM100_TMA_2SM_LOADENS4_14ComposedLayoutINS4_7SwizzleILi3ELi4ELi3EEENS4_18smem_ptr_flag_bitsILi8EEENSW_INS5_IJNSA_ILi8EEESF_EEENS5_IJSF_SC_EEEEEEEvNS4_8identityES14_S1E_vS1F_EENS_8epilogue10collective18CollectiveEpilogueINS1H_23Sm100TmaWarpSpecializedILi4ELi2ELi32ELb0ELb0EEEJNS5_IJNSA_ILi64EEESG_SF_EEENS5_IJNSW_IS1M_SC_EENSW_INS5_IJNSA_ILi32EEESB_EEENS5_IJSC_SF_EEEEEEEESI_SJ_SI_SJ_NS1H_6fusion15FusionCallbacksIS1L_NS1U_17LinearCombinationISI_fSI_fLNS_15FloatRoundStyleE2EEES1N_S1T_JEEENS4_5SM1004TMEM4LOAD26SM100_TMEM_LOAD_32dp32b32xENS4_13SM90_TMA_LOADENS15_INS16_ILi1ELi4ELi3EEES19_NSW_INS5_IJS1A_S1P_EEENS5_IJS1P_SC_EEEEEEENS4_39AutoVectorizingCopyWithAssumedAlignmentILi128EEENS4_14SM90_TMA_STOREES29_S2B_S2B_EEEvvEEEEvNT_6ParamsE:
        .type           _ZN7cutlass13device_kernelINS_4gemm6kernel13GemmUniversalIN4cute5tupleIJiiiiEEENS1_10collective13CollectiveMmaINS1_35MainloopSm100TmaUmmaWarpSpecializedILi5ELi2ELi4ENS5_IJNS4_1CILi2EEENSA_ILi1EEESC_EEEEENS5_IJNSA_ILi128EEENSA_ILi256EEESF_EEENS_12float_e5m2_tENS5_IJlSC_lEEESI_SJ_NS4_8TiledMMAINS4_8MMA_AtomIJNS4_10MMA_TraitsINS4_25SM100_MMA_F8F6F4_2x1SM_SSEJSI_SI_fSF_SG_NS4_17integral_constantINS4_4UMMA5MajorELSQ_0EEESR_NSO_INSP_7ScaleInELSS_0EEEST_EEEEEENS4_6LayoutINS5_IJSC_SC_SC_EEENS5_IJNSA_ILi0EEESY_SY_EEEEENS5_IJNS4_10UnderscoreES11_S11_EEEEENS4_18SM100_TMA_2SM_LOADENS4_14ComposedLayoutINS4_7SwizzleILi3ELi4ELi3EEENS4_18smem_ptr_flag_bitsILi8EEENSW_INS5_IJNSA_ILi8EEESF_EEENS5_IJSF_SC_EEEEEEEvNS4_8identityES14_S1E_vS1F_EENS_8epilogue10collective18CollectiveEpilogueINS1H_23Sm100TmaWarpSpecializedILi4ELi2ELi32ELb0ELb0EEEJNS5_IJNSA_ILi64EEESG_SF_EEENS5_IJNSW_IS1M_SC_EENSW_INS5_IJNSA_ILi32EEESB_EEENS5_IJSC_SF_EEEEEEEESI_SJ_SI_SJ_NS1H_6fusion15FusionCallbacksIS1L_NS1U_17LinearCombinationISI_fSI_fLNS_15FloatRoundStyleE2EEES1N_S1T_JEEENS4_5SM1004TMEM4LOAD26SM100_TMEM_LOAD_32dp32b32xENS4_13SM90_TMA_LOADENS15_INS16_ILi1ELi4ELi3EEES19_NSW_INS5_IJS1A_S1P_EEENS5_IJS1P_SC_EEEEEEENS4_39AutoVectorizingCopyWithAssumedAlignmentILi128EEENS4_14SM90_TMA_STOREES29_S2B_S2B_EEEvvEEEEvNT_6ParamsE,@function
        .size           _ZN7cutlass13device_kernelINS_4gemm6kernel13GemmUniversalIN4cute5tupleIJiiiiEEENS1_10collective13CollectiveMmaINS1_35MainloopSm100TmaUmmaWarpSpecializedILi5ELi2ELi4ENS5_IJNS4_1CILi2EEENSA_ILi1EEESC_EEEEENS5_IJNSA_ILi128EEENSA_ILi256EEESF_EEENS_12float_e5m2_tENS5_IJlSC_lEEESI_SJ_NS4_8TiledMMAINS4_8MMA_AtomIJNS4_10MMA_TraitsINS4_25SM100_MMA_F8F6F4_2x1SM_SSEJSI_SI_fSF_SG_NS4_17integral_constantINS4_4UMMA5MajorELSQ_0EEESR_NSO_INSP_7ScaleInELSS_0EEEST_EEEEEENS4_6LayoutINS5_IJSC_SC_SC_EEENS5_IJNSA_ILi0EEESY_SY_EEEEENS5_IJNS4_10UnderscoreES11_S11_EEEEENS4_18SM100_TMA_2SM_LOADENS4_14ComposedLayoutINS4_7SwizzleILi3ELi4ELi3EEENS4_18smem_ptr_flag_bitsILi8EEENSW_INS5_IJNSA_ILi8EEESF_EEENS5_IJSF_SC_EEEEEEEvNS4_8identityES14_S1E_vS1F_EENS_8epilogue10collective18CollectiveEpilogueINS1H_23Sm100TmaWarpSpecializedILi4ELi2ELi32ELb0ELb0EEEJNS5_IJNSA_ILi64EEESG_SF_EEENS5_IJNSW_IS1M_SC_EENSW_INS5_IJNSA_ILi32EEESB_EEENS5_IJSC_SF_EEEEEEEESI_SJ_SI_SJ_NS1H_6fusion15FusionCallbacksIS1L_NS1U_17LinearCombinationISI_fSI_fLNS_15FloatRoundStyleE2EEES1N_S1T_JEEENS4_5SM1004TMEM4LOAD26SM100_TMEM_LOAD_32dp32b32xENS4_13SM90_TMA_LOADENS15_INS16_ILi1ELi4ELi3EEES19_NSW_INS5_IJS1A_S1P_EEENS5_IJS1P_SC_EEEEEEENS4_39AutoVectorizingCopyWithAssumedAlignmentILi128EEENS4_14SM90_TMA_STOREES29_S2B_S2B_EEEvvEEEEvNT_6ParamsE,(.L_x_194 - _ZN7cutlass13device_kernelINS_4gemm6kernel13GemmUniversalIN4cute5tupleIJiiiiEEENS1_10collective13CollectiveMmaINS1_35MainloopSm100TmaUmmaWarpSpecializedILi5ELi2ELi4ENS5_IJNS4_1CILi2EEENSA_ILi1EEESC_EEEEENS5_IJNSA_ILi128EEENSA_ILi256EEESF_EEENS_12float_e5m2_tENS5_IJlSC_lEEESI_SJ_NS4_8TiledMMAINS4_8MMA_AtomIJNS4_10MMA_TraitsINS4_25SM100_MMA_F8F6F4_2x1SM_SSEJSI_SI_fSF_SG_NS4_17integral_constantINS4_4UMMA5MajorELSQ_0EEESR_NSO_INSP_7ScaleInELSS_0EEEST_EEEEEENS4_6LayoutINS5_IJSC_SC_SC_EEENS5_IJNSA_ILi0EEESY_SY_EEEEENS5_IJNS4_10UnderscoreES11_S11_EEEEENS4_18SM100_TMA_2SM_LOADENS4_14ComposedLayoutINS4_7SwizzleILi3ELi4ELi3EEENS4_18smem_ptr_flag_bitsILi8EEENSW_INS5_IJNSA_ILi8EEESF_EEENS5_IJSF_SC_EEEEEEEvNS4_8identityES14_S1E_vS1F_EENS_8epilogue10collective18CollectiveEpilogueINS1H_23Sm100TmaWarpSpecializedILi4ELi2ELi32ELb0ELb0EEEJNS5_IJNSA_ILi64EEESG_SF_EEENS5_IJNSW_IS1M_SC_EENSW_INS5_IJNSA_ILi32EEESB_EEENS5_IJSC_SF_EEEEEEEESI_SJ_SI_SJ_NS1H_6fusion15FusionCallbacksIS1L_NS1U_17LinearCombinationISI_fSI_fLNS_15FloatRoundStyleE2EEES1N_S1T_JEEENS4_5SM1004TMEM4LOAD26SM100_TMEM_LOAD_32dp32b32xENS4_13SM90_TMA_LOADENS15_INS16_ILi1ELi4ELi3EEES19_NSW_INS5_IJS1A_S1P_EEENS5_IJS1P_SC_EEEEEEENS4_39AutoVectorizingCopyWithAssumedAlignmentILi128EEENS4_14SM90_TMA_STOREES29_S2B_S2B_EEEvvEEEEvNT_6ParamsE)
        .other          _ZN7cutlass13device_kernelINS_4gemm6kernel13GemmUniversalIN4cute5tupleIJiiiiEEENS1_10collective13CollectiveMmaINS1_35MainloopSm100TmaUmmaWarpSpecializedILi5ELi2ELi4ENS5_IJNS4_1CILi2EEENSA_ILi1EEESC_EEEEENS5_IJNSA_ILi128EEENSA_ILi256EEESF_EEENS_12float_e5m2_tENS5_IJlSC_lEEESI_SJ_NS4_8TiledMMAINS4_8MMA_AtomIJNS4_10MMA_TraitsINS4_25SM100_MMA_F8F6F4_2x1SM_SSEJSI_SI_fSF_SG_NS4_17integral_constantINS4_4UMMA5MajorELSQ_0EEESR_NSO_INSP_7ScaleInELSS_0EEEST_EEEEEENS4_6LayoutINS5_IJSC_SC_SC_EEENS5_IJNSA_ILi0EEESY_SY_EEEEENS5_IJNS4_10UnderscoreES11_S11_EEEEENS4_18SM100_TMA_2SM_LOADENS4_14ComposedLayoutINS4_7SwizzleILi3ELi4ELi3EEENS4_18smem_ptr_flag_bitsILi8EEENSW_INS5_IJNSA_ILi8EEESF_EEENS5_IJSF_SC_EEEEEEEvNS4_8identityES14_S1E_vS1F_EENS_8epilogue10collective18CollectiveEpilogueINS1H_23Sm100TmaWarpSpecializedILi4ELi2ELi32ELb0ELb0EEEJNS5_IJNSA_ILi64EEESG_SF_EEENS5_IJNSW_IS1M_SC_EENSW_INS5_IJNSA_ILi32EEESB_EEENS5_IJSC_SF_EEEEEEEESI_SJ_SI_SJ_NS1H_6fusion15FusionCallbacksIS1L_NS1U_17LinearCombinationISI_fSI_fLNS_15FloatRoundStyleE2EEES1N_S1T_JEEENS4_5SM1004TMEM4LOAD26SM100_TMEM_LOAD_32dp32b32xENS4_13SM90_TMA_LOADENS15_INS16_ILi1ELi4ELi3EEES19_NSW_INS5_IJS1A_S1P_EEENS5_IJS1P_SC_EEEEEEENS4_39AutoVectorizingCopyWithAssumedAlignmentILi128EEENS4_14SM90_TMA_STOREES29_S2B_S2B_EEEvvEEEEvNT_6ParamsE,@"STO_CUDA_ENTRY STV_DEFAULT"
_ZN7cutlass13device_kernelINS_4gemm6kernel13GemmUniversalIN4cute5tupleIJiiiiEEENS1_10collective13CollectiveMmaINS1_35MainloopSm100TmaUmmaWarpSpecializedILi5ELi2ELi4ENS5_IJNS4_1CILi2EEENSA_ILi1EEESC_EEEEENS5_IJNSA_ILi128EEENSA_ILi256EEESF_EEENS_12float_e5m2_tENS5_IJlSC_lEEESI_SJ_NS4_8TiledMMAINS4_8MMA_AtomIJNS4_10MMA_TraitsINS4_25SM100_MMA_F8F6F4_2x1SM_SSEJSI_SI_fSF_SG_NS4_17integral_constantINS4_4UMMA5MajorELSQ_0EEESR_NSO_INSP_7ScaleInELSS_0EEEST_EEEEEENS4_6LayoutINS5_IJSC_SC_SC_EEENS5_IJNSA_ILi0EEESY_SY_EEEEENS5_IJNS4_10UnderscoreES11_S11_EEEEENS4_18SM100_TMA_2SM_LOADENS4_14ComposedLayoutINS4_7SwizzleILi3ELi4ELi3EEENS4_18smem_ptr_flag_bitsILi8EEENSW_INS5_IJNSA_ILi8EEESF_EEENS5_IJSF_SC_EEEEEEEvNS4_8identityES14_S1E_vS1F_EENS_8epilogue10collective18CollectiveEpilogueINS1H_23Sm100TmaWarpSpecializedILi4ELi2ELi32ELb0ELb0EEEJNS5_IJNSA_ILi64EEESG_SF_EEENS5_IJNSW_IS1M_SC_EENSW_INS5_IJNSA_ILi32EEESB_EEENS5_IJSC_SF_EEEEEEEESI_SJ_SI_SJ_NS1H_6fusion15FusionCallbacksIS1L_NS1U_17LinearCombinationISI_fSI_fLNS_15FloatRoundStyleE2EEES1N_S1T_JEEENS4_5SM1004TMEM4LOAD26SM100_TMEM_LOAD_32dp32b32xENS4_13SM90_TMA_LOADENS15_INS16_ILi1ELi4ELi3EEES19_NSW_INS5_IJS1A_S1P_EEENS5_IJS1P_SC_EEEEEEENS4_39AutoVectorizingCopyWithAssumedAlignmentILi128EEENS4_14SM90_TMA_STOREES29_S2B_S2B_EEEvvEEEEvNT_6ParamsE:
[----:B------:R-:W1:Y:S01]  /*0000*/  LDC R1, c[0x0][0x37c] ;  /* 0x0000df00ff017b82 */ /* 0x000e620000000800 */
[----:B------:R-:W2:Y:S01]  /*0010*/  S2R R109, SR_TID.X ;  /* 0x00000000006d7919 */ /* 0x000ea20000002100 */
[----:B------:R-:W3:Y:S06]  /*0020*/  LDCU.64 UR6, c[0x0][0x890] ;  /* 0x00011200ff0677ac */ /* 0x000eec0008000a00 */
[----:B------:R-:W4:Y:S01]  /*0030*/  S2UR UR37, SR_CgaCtaId ;  /* 0x00000000002579c3 */ /* 0x000f220000008800 */
[----:B------:R-:W-:Y:S02]  /*0040*/  PRMT R96, RZ, 0x7610, R96 ;  /* 0x00007610ff607816 */ /* 0x000fe40000000060 */
[----:B------:R-:W-:Y:S01]  /*0050*/  ELECT P1, URZ, PT ;  /* 0x0000000000ff782f */ /* 0x000fe20003820000 */
[----:B------:R-:W1:Y:S01]  /*0060*/  LDCU.64 UR46, c[0x0][0x358] ;  /* 0x00006b00ff2e77ac */ /* 0x000e620008000a00 */
[----:B---3--:R-:W-:-:S04]  /*0070*/  UISETP.NE.U32.AND UP0, UPT, UR6, URZ, UPT ;  /* 0x000000ff0600728c */ /* 0x008fc8000bf05070 */
[----:B------:R-:W-:Y:S02]  /*0080*/  UISETP.NE.AND.EX UP0, UPT, UR7, URZ, UPT, UP0 ;  /* 0x000000ff0700728c */ /* 0x000fe4000bf05300 */
[----:B----4-:R-:W-:Y:S02]  /*0090*/  ULOP3.LUT UR5, UR37, 0x1, URZ, 0xc0, !UPT ;  /* 0x0000000125057892 */ /* 0x010fe4000f8ec0ff */
[----:B------:R-:W-:Y:S01]  /*00a0*/  ULOP3.LUT UR4, UR37, 0x1, URZ, 0x3c, !UPT ;  /* 0x0000000125047892 */ /* 0x000fe2000f8e3cff */
[----:B--2---:R-:W-:-:S05]  /*00b0*/  SHF.R.U32.HI R102, RZ, 0x5, R109 ;  /* 0x00000005ff667819 */ /* 0x004fca000001166d */
[----:B------:R-:W2:Y:S02]  /*00c0*/  SHFL.IDX PT, R0, R102, RZ, 0x1f ;  /* 0x00001fff66007589 */ /* 0x000ea400000e0000 */
[----:B--2---:R-:W-:Y:S01]  /*00d0*/  R2UR UR10, R0 ;  /* 0x00000000000a72ca */ /* 0x004fe200000e0000 */
[----:B-1----:R-:W-:-:S14]  /*00e0*/  BRA.U UP0, `(.L_x_0) ;  /* 0x00000001002c7547 */ /* 0x002fdc000b800000 */
[----:B------:R-:W1:Y:S02]  /*00f0*/  LDCU.64 UR8, c[0x0][0x888] ;  /* 0x00011100ff0877ac */ /* 0x000e640008000a00 */
[----:B-1----:R-:W-:-:S04]  /*0100*/  UISETP.NE.U32.AND UP0, UPT, UR8, URZ, UPT ;  /* 0x000000ff0800728c */ /* 0x002fc8000bf05070 */
[----:B------:R-:W-:-:S09]  /*0110*/  UISETP.NE.AND.EX UP0, UPT, UR9, URZ, UPT, UP0 ;  /* 0x000000ff0900728c */ /* 0x000fd2000bf05300 */
[----:B------:R-:W-:Y:S05]  /*0120*/  BRA.U !UP0, `(.L_x_1) ;  /* 0x0000000108107547 */ /* 0x000fea000b800000 */
[----:B------:R-:W1:Y:S02]  /*0130*/  LDC.64 R2, c[0x0][0x888] ;  /* 0x00022200ff027b82 */ /* 0x000e640000000a00 */
[----:B-1----:R1:W5:Y:S01]  /*0140*/  LDG.E R49, desc[UR46][R2.64] ;  /* 0x0000002e02317981 */ /* 0x002362000c1e1900 */
[----:B------:R-:W-:Y:S01]  /*0150*/  HFMA2 R96, -RZ, RZ, 0, 5.9604644775390625e-08 ;  /* 0x00000001ff607431 */ /* 0x000fe200000001ff */
[----:B------:R-:W-:Y:S05]  /*0160*/  BRA `(.L_x_0) ;  /* 0x00000000000c7947 */ /* 0x000fea0003800000 */
.L_x_1:
[----:B------:R-:W1:Y:S01]  /*0170*/  LDCU UR8, c[0x0][0x880] ;  /* 0x00011000ff0877ac */ /* 0x000e620008000800 */
[----:B------:R-:W-:Y:S01]  /*0180*/  HFMA2 R96, -RZ, RZ, 0, 5.9604644775390625e-08 ;  /* 0x00000001ff607431 */ /* 0x000fe200000001ff */
[----:B-1----:R-:W-:-:S07]  /*0190*/  MOV R49, UR8 ;  /* 0x0000000800317c02 */ /* 0x002fce0008000f00 */
.L_x_0:
[----:B------:R-:W2:Y:S02]  /*01a0*/  LDCU.64 UR8, c[0x0][0x8b0] ;  /* 0x00011600ff0877ac */ /* 0x000ea40008000a00 */
[----:B--2---:R-:W-:-:S04]  /*01b0*/  UISETP.NE.U32.AND UP0, UPT, UR8, URZ, UPT ;  /* 0x000000ff0800728c */ /* 0x004fc8000bf05070 */
[----:B------:R-:W-:-:S09]  /*01c0*/  UISETP.NE.AND.EX UP0, UPT, UR9, URZ, UPT, UP0 ;  /* 0x000000ff0900728c */ /* 0x000fd2000bf05300 */
[----:B------:R-:W-:Y:S05]  /*01d0*/  BRA.U UP0, `(.L_x_2) ;  /* 0x0000000100247547 */ /* 0x000fea000b800000 */
[----:B------:R-:W2:Y:S02]  /*01e0*/  LDCU.64 UR8, c[0x0][0x8a8] ;  /* 0x00011500ff0877ac */ /* 0x000ea40008000a00 */
[----:B--2---:R-:W-:-:S04]  /*01f0*/  UISETP.NE.U32.AND UP0, UPT, UR8, URZ, UPT ;  /* 0x000000ff0800728c */ /* 0x004fc8000bf05070 */
[----:B------:R-:W-:-:S09]  /*0200*/  UISETP.NE.AND.EX UP0, UPT, UR9, URZ, UPT, UP0 ;  /* 0x000000ff0900728c */ /* 0x000fd2000bf05300 */
[----:B------:R-:W-:Y:S05]  /*0210*/  BRA.U !UP0, `(.L_x_3) ;  /* 0x00000001080c7547 */ /* 0x000fea000b800000 */
[----:B-1----:R-:W1:Y:S02]  /*0220*/  LDC.64 R2, c[0x0][0x8a8] ;  /* 0x00022a00ff027b82 */ /* 0x002e640000000a00 */
[----:B-1----:R2:W5:Y:S01]  /*0230*/  LDG.E R47, desc[UR46][R2.64] ;  /* 0x0000002e022f7981 */ /* 0x002562000c1e1900 */
[----:B------:R-:W-:Y:S05]  /*0240*/  BRA `(.L_x_2) ;  /* 0x0000000000087947 */ /* 0x000fea0003800000 */
.L_x_3:
[----:B------:R-:W2:Y:S02]  /*0250*/  LDCU UR8, c[0x0][0x8a0] ;  /* 0x00011400ff0877ac */ /* 0x000ea40008000800 */
[----:B--2---:R-:W-:Y:S02]  /*0260*/  MOV R47, UR8 ;  /* 0x00000008002f7c02 */ /* 0x004fe40008000f00 */
.L_x_2:
[----:B------:R-:W-:Y:S01]  /*0270*/  IMAD.U32 R0, RZ, RZ, UR10 ;  /* 0x0000000aff007e24 */ /* 0x000fe2000f8e00ff */
[----:B------:R-:W-:Y:S04]  /*0280*/  BSSY.RECONVERGENT B0, `(.L_x_4) ;  /* 0x000000c000007945 */ /* 0x000fe80003800200 */
[C---:B------:R-:W-:Y:S02]  /*0290*/  ISETP.NE.OR P2, PT, R0.reuse, 0x1, !P1 ;  /* 0x000000010000780c */ /* 0x040fe40004f45670 */
[----:B------:R-:W-:-:S11]  /*02a0*/  ISETP.NE.OR P0, PT, R0, 0x3, !P1 ;  /* 0x000000030000780c */ /* 0x000fd60004f05670 */
[----:B------:R-:W-:Y:S05]  /*02b0*/  @P2 BRA `(.L_x_5) ;  /* 0x0000000000202947 */ /* 0x000fea0003800000 */
[----:B------:R-:W3:Y:S02]  /*02c0*/  LDCU.64 UR8, c[0x0][0x348] ;  /* 0x00006900ff0877ac */ /* 0x000ee40008000a00 */
[----:B---3--:R-:W-:Y:S02]  /*02d0*/  UIADD3 UR12, UP1, UPT, UR8, 0x80, URZ ;  /* 0x00000080080c7890 */ /* 0x008fe4000ff3e0ff */
[----:B------:R-:W-:Y:S02]  /*02e0*/  UIADD3 UR8, UP0, UPT, UR8, 0x180, URZ ;  /* 0x0000018008087890 */ /* 0x000fe4000ff1e0ff */
[----:B------:R-:W-:Y:S02]  /*02f0*/  UIADD3.X UR13, UPT, UPT, URZ, UR9, URZ, UP1, !UPT ;  /* 0x00000009ff0d7290 */ /* 0x000fe40008ffe4ff */
[----:B------:R-:W-:-:S07]  /*0300*/  UIADD3.X UR9, UPT, UPT, URZ, UR9, URZ, UP0, !UPT ;  /* 0x00000009ff097290 */ /* 0x000fce00087fe4ff */
[----:B------:R3:W-:Y:S02]  /*0310*/  UTMACCTL.PF [UR12] ;  /* 0x000000000c0079b9 */ /* 0x0007e40008040000 */
[----:B------:R3:W-:Y:S02]  /*0320*/  UTMACCTL.PF [UR8] ;  /* 0x00000000080079b9 */ /* 0x0007e40008040000 */
[----:B---3--:R-:W-:Y:S01]  /*0330*/  NOP ;  /* 0x0000000000007918 */ /* 0x008fe20000000000 */
.L_x_5:
[----:B------:R-:W-:Y:S05]  /*0340*/  BSYNC.RECONVERGENT B0 ;  /* 0x0000000000007941 */ /* 0x000fea0003800200 */
.L_x_4:
[----:B------:R-:W-:Y:S04]  /*0350*/  BSSY.RECONVERGENT B0, `(.L_x_6) ;  /* 0x000000a000007945 */ /* 0x000fe80003800200 */
        /* <DEDUP_REMOVED lines=9> */
.L_x_7:
[----:B------:R-:W-:Y:S05]  /*03f0*/  BSYNC.RECONVERGENT B0 ;  /* 0x0000000000007941 */ /* 0x000fea0003800200 */
.L_x_6:
[----:B------:R-:W3:Y:S01]  /*0400*/  LDCU.64 UR8, c[0x0][0x888] ;  /* 0x00011100ff0877ac */ /* 0x000ee20008000a00 */
[----:B------:R-:W-:Y:S02]  /*0410*/  UISETP.EQ.U32.AND UP1, UPT, UR6, URZ, UPT ;  /* 0x000000ff0600728c */ /* 0x000fe4000bf22070 */
[----:B------:R-:W-:Y:S02]  /*0420*/  UPLOP3.LUT UP5, UPT, UPT, UPT, UPT, 0x80, 0x8 ;  /* 0x000000000008789c */ /* 0x000fe40003faf070 */
[----:B---3--:R-:W-:-:S04]  /*0430*/  UISETP.NE.U32.AND UP0, UPT, UR8, URZ, UPT ;  /* 0x000000ff0800728c */ /* 0x008fc8000bf05070 */
[----:B------:R-:W-:-:S04]  /*0440*/  UISETP.NE.AND.EX UP0, UPT, UR9, URZ, UPT, UP0 ;  /* 0x000000ff0900728c */ /* 0x000fc8000bf05300 */
[----:B------:R-:W-:-:S04]  /*0450*/  UISETP.EQ.OR.EX UP2, UPT, UR7, URZ, !UP0, UP1 ;  /* 0x000000ff0700728c */ /* 0x000fc8000c742710 */
[----:B------:R-:W-:-:S05]  /*0460*/  UP2UR UR50, UPR, URZ, 0x4 ;  /* 0x00000004ff327883 */ /* 0x000fca0008000000 */
[----:B------:R-:W-:Y:S07]  /*0470*/  BRA.U !UP2, `(.L_x_8) ;  /* 0x000000010a207547 */ /* 0x000fee000b800000 */
[----:B------:R-:W-:Y:S01]  /*0480*/  UISETP.NE.U32.AND UP2, UPT, UR6, URZ, UPT ;  /* 0x000000ff0600728c */ /* 0x000fe2000bf45070 */
[----:B-----5:R-:W-:Y:S01]  /*0490*/  FSETP.NEU.AND P0, PT, R49, RZ, PT ;  /* 0x000000ff3100720b */ /* 0x020fe20003f0d000 */
[----:B------:R-:W-:Y:S02]  /*04a0*/  USEL UR6, URZ, 0xffffffff, UP0 ;  /* 0xffffffffff067887 */ /* 0x000fe40008000000 */
[----:B------:R-:W-:-:S10]  /*04b0*/  UISETP.NE.AND.EX UP2, UPT, UR7, URZ, UPT, UP2 ;  /* 0x000000ff0700728c */ /* 0x000fd4000bf45320 */
[----:B------:R-:W-:Y:S01]  /*04c0*/  VOTEU.ANY UP1, P0 ;  /* 0x0000000000ff7886 */ /* 0x000fe20000020100 */
[----:B------:R-:W-:-:S04]  /*04d0*/  @!UP2 USEL UR6, URZ, 0xffffffff, UP1 ;  /* 0xffffffffff06a887 */ /* 0x000fc80008800000 */
[----:B------:R-:W-:-:S04]  /*04e0*/  ULOP3.LUT UR6, UR6, 0x1, URZ, 0xc0, !UPT ;  /* 0x0000000106067892 */ /* 0x000fc8000f8ec0ff */
[----:B------:R-:W-:-:S11]  /*04f0*/  UISETP.NE.U32.AND UP5, UPT, UR6, 0x1, UPT ;  /* 0x000000010600788c */ /* 0x000fd6000bfa5070 */
.L_x_8:
[----:B------:R-:W3:Y:S01]  /*0500*/  SHFL.IDX PT, R0, R102, RZ, 0x1f ;  /* 0x00001fff66007589 */ /* 0x000ee200000e0000 */
[----:B------:R-:W-:-:S04]  /*0510*/  UISETP.NE.AND UP1, UPT, UR10, 0x2, UPT ;  /* 0x000000020a00788c */ /* 0x000fc8000bf25270 */
[----:B------:R-:W-:Y:S02]  /*0520*/  UISETP.EQ.AND UP2, UPT, UR5, URZ, !UP1 ;  /* 0x000000ff0500728c */ /* 0x000fe4000cf42270 */
[----:B------:R-:W-:-:S04]  /*0530*/  USEL UR6, URZ, 0x1, UP1 ;  /* 0x00000001ff067887 */ /* 0x000fc80008800000 */
[----:B------:R-:W-:Y:S02]  /*0540*/  PLOP3.LUT P5, PT, P1, PT, UP2, 0x80, 0x8 ;  /* 0x000000000008781c */ /* 0x000fe40000faf028 */
[----:B---3--:R-:W-:-:S13]  /*0550*/  ISETP.NE.AND P0, PT, R0, RZ, PT ;  /* 0x000000ff0000720c */ /* 0x008fda0003f05270 */
[----:B------:R-:W-:Y:S05]  /*0560*/  @P0 BRA `(.L_x_9) ;  /* 0x00000000004c0947 */ /* 0x000fea0003800000 */
[----:B------:R-:W-:Y:S01]  /*0570*/  UMOV UR8, 0x400 ;  /* 0x0000040000087882 */ /* 0x000fe20000000000 */
[----:B------:R-:W-:Y:S01]  /*0580*/  UMOV UR7, 0x1 ;  /* 0x0000000100077882 */ /* 0x000fe20000000000 */
[----:B------:R-:W-:Y:S02]  /*0590*/  ULEA UR8, UR37, UR8, 0x18 ;  /* 0x0000000825087291 */ /* 0x000fe4000f8ec0ff */
[----:B------:R-:W-:-:S04]  /*05a0*/  UIADD3 UR12, UPT, UPT, -UR7, 0x100000, URZ ;  /* 0x00100000070c7890 */ /* 0x000fc8000fffe1ff */
[----:B------:R-:W-:Y:S02]  /*05b0*/  USHF.L.U32 UR13, UR12, 0xb, URZ ;  /* 0x0000000b0c0d7899 */ /* 0x000fe400080006ff */
[----:B------:R-:W-:Y:S01]  /*05c0*/  USHF.L.U32 UR12, UR12, 0x1, URZ ;  /* 0x000000010c0c7899 */ /* 0x000fe200080006ff */
[----:B------:R-:W-:Y:S01]  /*05d0*/  ELECT P0, URZ, PT ;  /* 0x0000000000ff782f */ /* 0x000fe20003800000 */
[----:B------:R-:W3:Y:S10]  /*05e0*/  FENCE.VIEW.ASYNC.S ;  /* 0x00000000000073c6 */ /* 0x000ef40000000000 */
[----:B---3--:R3:W4:Y:S01]  /*05f0*/  SYNCS.EXCH.64 URZ, [UR8], UR12 ;  /* 0x0000000c08ff75b2 */ /* 0x0087220008000100 */
[----:B------:R3:W1:Y:S01]  /*0600*/  SYNCS.EXCH.64 URZ, [UR8+0x28], UR12 ;  /* 0x0000280c08ff75b2 */ /* 0x0006620008000100 */
        /* <DEDUP_REMOVED lines=8> */
[----:B------:R-:W-:Y:S01]  /*0690*/  NOP ;  /* 0x0000000000007918 */ /* 0x000fe20000000000 */
.L_x_9:
[----:B------:R-:W2:Y:S01]  /*06a0*/  SHFL.IDX PT, R0, R102, RZ, 0x1f ;  /* 0x00001fff66007589 */ /* 0x000ea200000e0000 */
[----:B------:R-:W-:Y:S01]  /*06b0*/  NOP ;  /* 0x0000000000007918 */ /* 0x000fe20000000000 */
[----:B--2---:R-:W-:-:S13]  /*06c0*/  ISETP.NE.AND P0, PT, R0, 0x1, PT ;  /* 0x000000010000780c */ /* 0x004fda0003f05270 */
[----:B------:R-:W-:Y:S05]  /*06d0*/  @P0 BRA `(.L_x_10) ;  /* 0x0000000000540947 */ /* 0x000fea0003800000 */
[----:B------:R-:W-:Y:S01]  /*06e0*/  UMOV UR9, 0x400 ;  /* 0x0000040000097882 */ /* 0x000fe20000000000 */
[----:B---3--:R-:W-:Y:S01]  /*06f0*/  UMOV UR8, 0x20 ;  /* 0x0000002000087882 */ /* 0x008fe20000000000 */
[----:B------:R-:W-:Y:S01]  /*0700*/  UMOV UR7, 0x80 ;  /* 0x0000008000077882 */ /* 0x000fe20000000000 */
[----:B------:R-:W-:Y:S02]  /*0710*/  ULEA UR9, UR37, UR9, 0x18 ;  /* 0x0000000925097291 */ /* 0x000fe4000f8ec0ff */
[----:B------:R-:W-:-:S04]  /*0720*/  UIADD3 UR12, UPT, UPT, -UR8, 0x100000, URZ ;  /* 0x00100000080c7890 */ /* 0x000fc8000fffe1ff */
[----:B------:R-:W-:Y:S02]  /*0730*/  USHF.L.U32 UR13, UR12, 0xb, URZ ;  /* 0x0000000b0c0d7899 */ /* 0x000fe400080006ff */
[----:B------:R-:W-:Y:S02]  /*0740*/  USHF.L.U32 UR12, UR12, 0x1, URZ ;  /* 0x000000010c0c7899 */ /* 0x000fe400080006ff */
[----:B------:R-:W-:-:S04]  /*0750*/  UIADD3 UR14, UPT, UPT, -UR7, 0x100000, URZ ;  /* 0x00100000070e7890 */ /* 0x000fc8000fffe1ff */
[----:B------:R-:W-:Y:S02]  /*0760*/  USHF.L.U32 UR15, UR14, 0xb, URZ ;  /* 0x0000000b0e0f7899 */ /* 0x000fe400080006ff */
[----:B------:R-:W-:Y:S01]  /*0770*/  USHF.L.U32 UR14, UR14, 0x1, URZ ;  /* 0x000000010e0e7899 */ /* 0x000fe200080006ff */
[----:B------:R-:W-:Y:S01]  /*0780*/  ELECT P0, URZ, PT ;  /* 0x0000000000ff782f */ /* 0x000fe20003800000 */
[----:B------:R-:W2:Y:S02]  /*0790*/  FENCE.VIEW.ASYNC.S ;  /* 0x00000000000073c6 */ /* 0x000ea40000000000 */
[----:B--2---:R2:W3:Y:S08]  /*07a0*/  SYNCS.EXCH.64 URZ, [UR9+0x50], UR12 ;  /* 0x0000500c09ff75b2 */ /* 0x0044f00008000100 */
        /* <DEDUP_REMOVED lines=8> */
.L_x_10:
[----:B------:R-:W4:Y:S01]  /*0830*/  SHFL.IDX PT, R0, R102, RZ, 0x1f ;  /* 0x00001fff66007589 */ /* 0x000f2200000e0000 */
[----:B------:R-:W-:Y:S01]  /*0840*/  NOP ;  /* 0x0000000000007918 */ /* 0x000fe20000000000 */
[----:B----4-:R-:W-:-:S13]  /*0850*/  ISETP.NE.AND P0, PT, R0, 0x3, PT ;  /* 0x000000030000780c */ /* 0x010fda0003f05270 */
[----:B------:R-:W-:Y:S05]  /*0860*/  @P0 BRA `(.L_x_11) ;  /* 0x00000000002c0947 */ /* 0x000fea0003800000 */
[----:B---3--:R-:W-:Y:S01]  /*0870*/  UMOV UR8, 0x400 ;  /* 0x0000040000087882 */ /* 0x008fe20000000000 */
[----:B------:R-:W-:Y:S01]  /*0880*/  UMOV UR7, 0x20 ;  /* 0x0000002000077882 */ /* 0x000fe20000000000 */
[----:B------:R-:W-:Y:S02]  /*0890*/  ULEA UR8, UR37, UR8, 0x18 ;  /* 0x0000000825087291 */ /* 0x000fe4000f8ec0ff */
[----:B--2---:R-:W-:-:S04]  /*08a0*/  UIADD3 UR12, UPT, UPT, -UR7, 0x100000, URZ ;  /* 0x00100000070c7890 */ /* 0x004fc8000fffe1ff */
[----:B------:R-:W-:Y:S02]  /*08b0*/  USHF.L.U32 UR13, UR12, 0xb, URZ ;  /* 0x0000000b0c0d7899 */ /* 0x000fe400080006ff */
[----:B------:R-:W-:Y:S01]  /*08c0*/  USHF.L.U32 UR12, UR12, 0x1, URZ ;  /* 0x000000010c0c7899 */ /* 0x000fe200080006ff */
[----:B------:R-:W-:Y:S01]  /*08d0*/  ELECT P0, URZ, PT ;  /* 0x0000000000ff782f */ /* 0x000fe20003800000 */
[----:B------:R-:W2:Y:S10]  /*08e0*/  FENCE.VIEW.ASYNC.S ;  /* 0x00000000000073c6 */ /* 0x000eb40000000000 */
[----:B--2---:R4:W2:Y:S01]  /*08f0*/  SYNCS.EXCH.64 URZ, [UR8+0x90], UR12 ;  /* 0x0000900c08ff75b2 */ /* 0x0048a20008000100 */
[----:B------:R4:W3:Y:S02]  /*0900*/  SYNCS.EXCH.64 URZ, [UR8+0x98], UR12 ;  /* 0x0000980c08ff75b2 */ /* 0x0008e40008000100 */
[----:B----4-:R-:W-:Y:S01]  /*0910*/  NOP ;  /* 0x0000000000007918 */ /* 0x010fe20000000000 */
.L_x_11:
[----:B------:R-:W4:Y:S01]  /*0920*/  SHFL.IDX PT, R0, R102, RZ, 0x1f ;  /* 0x00001fff66007589 */ /* 0x000f2200000e0000 */
[----:B------:R-:W-:Y:S01]  /*0930*/  NOP ;  /* 0x0000000000007918 */ /* 0x000fe20000000000 */
[----:B----4-:R-:W-:-:S13]  /*0940*/  ISETP.NE.AND P0, PT, R0, 0x4, PT ;  /* 0x000000040000780c */ /* 0x010fda0003f05270 */
[----:B------:R-:W-:Y:S05]  /*0950*/  @P0 BRA `(.L_x_12) ;  /* 0x0000000000480947 */ /* 0x000fea0003800000 */
[----:B--2---:R-:W-:Y:S01]  /*0960*/  UMOV UR9, 0x1e0 ;  /* 0x000001e000097882 */ /* 0x004fe20000000000 */
[----:B---3--:R-:W-:Y:S01]  /*0970*/  UMOV UR8, 0x400 ;  /* 0x0000040000087882 */ /* 0x008fe20000000000 */
[----:B------:R-:W-:Y:S01]  /*0980*/  USEL UR9, UR9, 0x1a0, UP5 ;  /* 0x000001a009097887 */ /* 0x000fe2000a800000 */
        /* <DEDUP_REMOVED lines=10> */
[----:B--2---:R4:W2:Y:S08]  /*0a30*/  SYNCS.EXCH.64 URZ, [UR8+0xa0], UR12 ;  /* 0x0000a00c08ff75b2 */ /* 0x0048b00008000100 */
[----:B------:R4:W3:Y:S01]  /*0a40*/  SYNCS.EXCH.64 URZ, [UR8+0xb0], UR14 ;  /* 0x0000b00e08ff75b2 */ /* 0x0008e20008000100 */
[----:B------:R4:W1:Y:S01]  /*0a50*/  SYNCS.EXCH.64 URZ, [UR8+0xa8], UR12 ;  /* 0x0000a80c08ff75b2 */ /* 0x0008620008000100 */
[----:B------:R4:W1:Y:S02]  /*0a60*/  SYNCS.EXCH.64 URZ, [UR8+0xb8], UR14 ;  /* 0x0000b80e08ff75b2 */ /* 0x0008640008000100 */
[----:B----4-:R-:W-:Y:S01]  /*0a70*/  NOP ;  /* 0x0000000000007918 */ /* 0x010fe20000000000 */
.L_x_12:
[----:B------:R-:W4:Y:S01]  /*0a80*/  SHFL.IDX PT, R0, R102, RZ, 0x1f ;  /* 0x00001fff66007589 */ /* 0x000f2200000e0000 */
[----:B------:R-:W-:Y:S01]  /*0a90*/  NOP ;  /* 0x0000000000007918 */ /* 0x000fe20000000000 */
[----:B----4-:R-:W-:-:S13]  /*0aa0*/  ISETP.NE.AND P0, PT, R0, 0x5, PT ;  /* 0x000000050000780c */ /* 0x010fda0003f05270 */
[----:B------:R-:W-:Y:S05]  /*0ab0*/  @P0 BRA `(.L_x_13) ;  /* 0x0000000000540947 */ /* 0x000fea0003800000 */
[----:B--2---:R-:W-:Y:S01]  /*0ac0*/  UMOV UR9, 0x400 ;  /* 0x0000040000097882 */ /* 0x004fe20000000000 */
        /* <DEDUP_REMOVED lines=14> */
[----:B------:R4:W1:Y:S01]  /*0bb0*/  SYNCS.EXCH.64 URZ, [UR9+0xe8], UR14 ;  /* 0x0000e80e09ff75b2 */ /* 0x0008620008000100 */
[----:B------:R4:W1:Y:S01]  /*0bc0*/  SYNCS.EXCH.64 URZ, [UR9+0xd0], UR12 ;  /* 0x0000d00c09ff75b2 */ /* 0x0008620008000100 */
[----:B------:R4:W1:Y:S01]  /*0bd0*/  SYNCS.EXCH.64 URZ, [UR9+0xf0], UR14 ;  /* 0x0000f00e09ff75b2 */ /* 0x0008620008000100 */
[----:B------:R4:W1:Y:S01]  /*0be0*/  SYNCS.EXCH.64 URZ, [UR9+0xd8], UR12 ;  /* 0x0000d80c09ff75b2 */ /* 0x0008620008000100 */
[----:B------:R4:W1:Y:S02]  /*0bf0*/  SYNCS.EXCH.64 URZ, [UR9+0xf8], UR14 ;  /* 0x0000f80e09ff75b2 */ /* 0x0008640008000100 */
[----:B----4-:R-:W-:Y:S01]  /*0c00*/  NOP ;  /* 0x0000000000007918 */ /* 0x010fe20000000000 */
.L_x_13:
[----:B------:R-:W4:Y:S01]  /*0c10*/  SHFL.IDX PT, R0, R102, RZ, 0x1f ;  /* 0x00001fff66007589 */ /* 0x000f2200000e0000 */
[----:B------:R-:W-:Y:S01]  /*0c20*/  ISETP.NE.OR P1, PT, RZ, UR10, !P1 ;  /* 0x0000000aff007c0c */ /* 0x000fe2000cf25670 */
        /* <DEDUP_REMOVED lines=12> */
[----:B------:R4:W3:Y:S01]  /*0cf0*/  SYNCS.EXCH.64 URZ, [UR8+0x110], UR12 ;  /* 0x0001100c08ff75b2 */ /* 0x0008e20008000100 */
[----:B------:R4:W1:Y:S01]  /*0d00*/  SYNCS.EXCH.64 URZ, [UR8+0x108], UR12 ;  /* 0x0001080c08ff75b2 */ /* 0x0008620008000100 */
[----:B------:R4:W1:Y:S02]  /*0d10*/  SYNCS.EXCH.64 URZ, [UR8+0x118], UR12 ;  /* 0x0001180c08ff75b2 */ /* 0x0008640008000100 */
[----:B----4-:R-:W-:Y:S01]  /*0d20*/  NOP ;  /* 0x0000000000007918 */ /* 0x010fe20000000000 */
.L_x_14:
[----:B------:R-:W-:Y:S01]  /*0d30*/  VOTEU.ALL UP1, P1 ;  /* 0x0000000000ff7886 */ /* 0x000fe20000820000 */
[----:B---3--:R-:W3:Y:S01]  /*0d40*/  LDCU UR8, c[0x0][0x36c] ;  /* 0x00006d80ff0877ac */ /* 0x008ee20008000800 */
[----:B------:R-:W-:Y:S01]  /*0d50*/  NOP ;  /* 0x0000000000007918 */ /* 0x000fe20000000000 */
[----:B------:R-:W-:Y:S01]  /*0d60*/  LOP3.LUT R10, R109, 0x1f, RZ, 0xc0, !PT ;  /* 0x0000001f6d0a7812 */ /* 0x000fe200078ec0ff */
[----:B--2---:R-:W-:Y:S01]  /*0d70*/  UMOV UR12, 0x20 ;  /* 0x00000020000c7882 */ /* 0x004fe20000000000 */
[----:B------:R-:W-:Y:S01]  /*0d80*/  @!UP1 UMOV UR7, 0x400 ;  /* 0x0000040000079882 */ /* 0x000fe20000000000 */
[----:B------:R-:W-:-:S04]  /*0d90*/  @!UP1 UIADD3 UR12, UPT, UPT, -UR12, 0x100000, URZ ;  /* 0x001000000c0c9890 */ /* 0x000fc8000fffe1ff */
[----:B------:R-:W-:Y:S02]  /*0da0*/  @!UP1 USHF.L.U32 UR13, UR12, 0xb, URZ ;  /* 0x0000000b0c0d9899 */ /* 0x000fe400080006ff */
[----:B------:R-:W-:Y:S02]  /*0db0*/  @!UP1 USHF.L.U32 UR12, UR12, 0x1, URZ ;  /* 0x000000010c0c9899 */ /* 0x000fe400080006ff */
[----:B------:R-:W-:Y:S01]  /*0dc0*/  @!UP1 ULEA UR7, UR37, UR7, 0x18 ;  /* 0x0000000725079291 */ /* 0x000fe2000f8ec0ff */
[----:B------:R-:W-:Y:S01]  /*0dd0*/  VOTEU.ALL UP1, P1 ;  /* 0x0000000000ff7886 */ /* 0x000fe20000820000 */
[----:B------:R-:W-:Y:S01]  /*0de0*/  UISETP.NE.AND UP4, UPT, UR10, URZ, UPT ;  /* 0x000000ff0a00728c */ /* 0x000fe2000bf85270 */
[----:B------:R-:W2:Y:S09]  /*0df0*/  FENCE.VIEW.ASYNC.S ;  /* 0x00000000000073c6 */ /* 0x000eb20000000000 */
[----:B--2---:R2:W4:Y:S01]  /*0e00*/  @!UP1 SYNCS.EXCH.64 URZ, [UR7+0x120], UR12 ;  /* 0x0001200c07ff95b2 */ /* 0x0045220008000100 */
[----:B---3--:R-:W-:-:S09]  /*0e10*/  UISETP.EQ.U32.AND UP1, UPT, UR8, 0x1, UPT ;  /* 0x000000010800788c */ /* 0x008fd2000bf22070 */
[----:B------:R-:W-:Y:S05]  /*0e20*/  BRA.U !UP1, `(.L_x_15) ;  /* 0x0000000109087547 */ /* 0x000fea000b800000 */
[----:B-1--4-:R-:W-:Y:S01]  /*0e30*/  UCGABAR_ARV ;  /* 0x00000000000079c7 */ /* 0x012fe20008000000 */
[----:B------:R-:W-:Y:S05]  /*0e40*/  BRA `(.L_x_16) ;  /* 0x0000000000047947 */ /* 0x000fea0003800000 */
.L_x_15:
[----:B-1--4-:R-:W-:Y:S01]  /*0e50*/  NOP ;  /* 0x0000000000007918 */ /* 0x012fe20000000000 */
.L_x_16:
[----:B------:R-:W1:Y:S01]  /*0e60*/  S2R R15, SR_CTAID.Y ;  /* 0x00000000000f7919 */ /* 0x000e620000002600 */
[----:B------:R-:W-:-:S05]  /*0e70*/  CS2R.32 R95, SR_CgaSize ;  /* 0x00000000005f7805 */ /* 0x000fca0000008a00 */
[----:B------:R-:W-:-:S05]  /*0e80*/  IMAD R95, R95, -0xa0, RZ ;  /* 0xffffff605f5f7824 */ /* 0x000fca00078e02ff */
[----:B--2---:R-:W-:-:S14]  /*0e90*/  R2UR UR7, R95 ;  /* 0x000000005f0772ca */ /* 0x004fdc00000e0000 */
[----:B------:R-:W2:Y:S01]  /*0ea0*/  LDCU UR7, c[0x0][UR7+0x2b4] ;  /* 0x00005680070777ac */ /* 0x000ea20008000800 */
[----:B------:R-:W-:-:S05]  /*0eb0*/  CS2R.32 R0, SR_CgaSize ;  /* 0x0000000000007805 */ /* 0x000fca0000008a00 */
[----:B------:R-:W-:-:S06]  /*0ec0*/  IMAD R0, R0, -0xa0, RZ ;  /* 0xffffff6000007824 */ /* 0x000fcc00078e02ff */
[----:B------:R-:W3:Y:S01]  /*0ed0*/  LDC R0, c[0x0][R0+0x2a4] ;  /* 0x0000a90000007b82 */ /* 0x000ee20000000800 */
[----:B------:R-:W-:Y:S01]  /*0ee0*/  PRMT R8, RZ, 0x7610, R8 ;  /* 0x00007610ff087816 */ /* 0x000fe20000000008 */
[----:B------:R-:W4:Y:S01]  /*0ef0*/  S2R R9, SR_CTAID.X ;  /* 0x0000000000097919 */ /* 0x000f220000002500 */
[----:B------:R-:W-:-:S05]  /*0f00*/  CS2R.32 R95, SR_CgaSize ;  /* 0x00000000005f7805 */ /* 0x000fca0000008a00 */
[----:B------:R-:W-:-:S05]  /*0f10*/  IMAD R95, R95, -0xa0, RZ ;  /* 0xffffff605f5f7824 */ /* 0x000fca00078e02ff */
[----:B------:R-:W-:-:S14]  /*0f20*/  R2UR UR8, R95 ;  /* 0x000000005f0872ca */ /* 0x000fdc00000e0000 */
[----:B------:R-:W3:Y:S01]  /*0f30*/  LDCU UR8, c[0x0][UR8+0x2b0] ;  /* 0x00005600080877ac */ /* 0x000ee20008000800 */
[----:B------:R-:W-:Y:S01]  /*0f40*/  UISETP.NE.AND UP2, UPT, UR10, 0x2, UPT ;  /* 0x000000020a00788c */ /* 0x000fe2000bf45270 */
[----:B------:R-:W2:Y:S01]  /*0f50*/  LDC R11, c[0x0][0xb24] ;  /* 0x0002c900ff0b7b82 */ /* 0x000ea20000000800 */
[----:B------:R-:W-:-:S05]  /*0f60*/  CS2R.32 R2, SR_CgaSize ;  /* 0x0000000000027805 */ /* 0x000fca0000008a00 */
[----:B------:R-:W-:-:S06]  /*0f70*/  IMAD R2, R2, -0xa0, RZ ;  /* 0xffffff6002027824 */ /* 0x000fcc00078e02ff */
[----:B------:R-:W3:Y:S08]  /*0f80*/  LDC R2, c[0x0][R2+0x2a0] ;  /* 0x0000a80002027b82 */ /* 0x000ef00000000800 */
[----:B------:R-:W3:Y:S01]  /*0f90*/  LDC R40, c[0x0][0xb24] ;  /* 0x0002c900ff287b82 */ /* 0x000ee20000000800 */
[----:B-1----:R-:W-:-:S07]  /*0fa0*/  I2FP.F32.U32 R94, R15 ;  /* 0x0000000f005e7245 */ /* 0x002fce0000201000 */
[----:B------:R-:W1:Y:S01]  /*0fb0*/  S2UR UR36, SR_CTAID.Z ;  /* 0x00000000002479c3 */ /* 0x000e620000002700 */
[----:B--2---:R-:W-:Y:S01]  /*0fc0*/  ISETP.GE.AND P0, PT, R11, 0x1, PT ;  /* 0x000000010b00780c */ /* 0x004fe20003f06270 */
[----:B----4-:R-:W-:Y:S01]  /*0fd0*/  IMAD.MOV.U32 R14, RZ, RZ, R9 ;  /* 0x000000ffff0e7224 */ /* 0x010fe200078e0009 */
[----:B------:R-:W-:Y:S01]  /*0fe0*/  I2FP.F32.U32 R95, R9 ;  /* 0x00000009005f7245 */ /* 0x000fe20000201000 */
[----:B------:R-:W-:Y:S01]  /*0ff0*/  FMUL R94, R94, UR7 ;  /* 0x000000075e5e7c20 */ /* 0x000fe20008400000 */
[----:B------:R-:W2:Y:S03]  /*1000*/  LDCU UR7, c[0x0][0xb30] ;  /* 0x00016600ff0777ac */ /* 0x000ea60008000800 */
[----:B---3--:R-:W-:Y:S02]  /*1010*/  FMUL R95, R95, UR8 ;  /* 0x000000085f5f7c20 */ /* 0x008fe40008400000 */
[----:B------:R-:W3:Y:S08]  /*1020*/  F2I.U32.TRUNC.NTZ R94, R94 ;  /* 0x0000005e005e7305 */ /* 0x000ef0000020f000 */
[----:B------:R-:W4:Y:S01]  /*1030*/  F2I.U32.TRUNC.NTZ R95, R95 ;  /* 0x0000005f005f7305 */ /* 0x000f22000020f000 */
[----:B--2---:R-:W-:Y:S01]  /*1040*/  UISETP.NE.AND UP3, UPT, UR7, 0x1, UPT ;  /* 0x000000010700788c */ /* 0x004fe2000bf65270 */
[----:B---3--:R-:W-:-:S05]  /*1050*/  IADD3 R94, PT, PT, -R94, RZ, RZ ;  /* 0x000000ff5e5e7210 */ /* 0x008fca0007ffe1ff */
[----:B------:R-:W-:Y:S01]  /*1060*/  IMAD R94, R0, R94, R15 ;  /* 0x0000005e005e7224 */ /* 0x000fe200078e020f */
[----:B------:R-:W-:Y:S01]  /*1070*/  PRMT R0, RZ, 0x7610, R0 ;  /* 0x00007610ff007816 */ /* 0x000fe20000000000 */
[----:B----4-:R-:W-:-:S04]  /*1080*/  IMAD.MOV R95, RZ, RZ, -R95 ;  /* 0x000000ffff5f7224 */ /* 0x010fc800078e0a5f */
[----:B------:R-:W-:Y:S01]  /*1090*/  IMAD R95, R2, R95, R9 ;  /* 0x0000005f025f7224 */ /* 0x000fe200078e0209 */
[----:B-1----:R-:W-:Y:S06]  /*10a0*/  BRA.U UP4, `(.L_x_17) ;  /* 0x0000000104247547 */ /* 0x002fec000b800000 */
[----:B------:R-:W-:Y:S01]  /*10b0*/  ISETP.NE.AND P1, PT, R94, RZ, PT ;  /* 0x000000ff5e00720c */ /* 0x000fe20003f25270 */
[----:B------:R-:W-:Y:S01]  /*10c0*/  IMAD.MOV.U32 R0, RZ, RZ, 0x3 ;  /* 0x00000003ff007424 */ /* 0x000fe200078e00ff */
[C---:B------:R-:W-:Y:S02]  /*10d0*/  LOP3.LUT R2, R95.reuse, 0xfffffffe, RZ, 0xc0, !PT ;  /* 0xfffffffe5f027812 */ /* 0x040fe400078ec0ff */
[----:B------:R-:W-:Y:S02]  /*10e0*/  ISETP.LT.U32.OR P1, PT, R95, 0x2, !P1 ;  /* 0x000000025f00780c */ /* 0x000fe40004f21470 */
[----:B------:R-:W-:Y:S02]  /*10f0*/  SHF.L.U32 R0, R0, R2, RZ ;  /* 0x0000000200007219 */ /* 0x000fe400000006ff */
[----:B------:R-:W-:Y:S02]  /*1100*/  SEL R4, RZ, 0x1, !P1 ;  /* 0x00000001ff047807 */ /* 0x000fe40004800000 */
[----:B------:R-:W-:-:S05]  /*1110*/  SEL R3, RZ, 0x2, !P1 ;  /* 0x00000002ff037807 */ /* 0x000fca0004800000 */
[----:B------:R-:W-:-:S05]  /*1120*/  IMAD.IADD R3, R4, 0x1, R3 ;  /* 0x0000000104037824 */ /* 0x000fca00078e0203 */
[----:B------:R-:W-:Y:S02]  /*1130*/  PRMT R8, R3, 0x7610, R8 ;  /* 0x0000761003087816 */ /* 0x000fe40000000008 */
.L_x_17:
[----:B------:R-:W-:Y:S05]  /*1140*/  @!P0 BRA `(.L_x_18) ;  /* 0x0000000000b88947 */ /* 0x000fea0003800000 */
[----:B------:R-:W1:Y:S01]  /*1150*/  LDC.64 R4, c[0x0][0xb18] ;  /* 0x0002c600ff047b82 */ /* 0x000e620000000a00 */
[----:B------:R-:W-:-:S07]  /*1160*/  ISETP.NE.AND P0, PT, R11, 0x1, PT ;  /* 0x000000010b00780c */ /* 0x000fce0003f05270 */
[----:B------:R-:W2:Y:S08]  /*1170*/  LDC R14, c[0x0][0xb0c] ;  /* 0x0002c300ff0e7b82 */ /* 0x000eb00000000800 */
[----:B------:R-:W3:Y:S08]  /*1180*/  LDC R16, c[0x0][0x370] ;  /* 0x0000dc00ff107b82 */ /* 0x000ef00000000800 */
[----:B------:R-:W4:Y:S01]  /*1190*/  LDC R13, c[0x0][0x374] ;  /* 0x0000dd00ff0d7b82 */ /* 0x000f220000000800 */
[----:B-1----:R-:W-:-:S07]  /*11a0*/  ISETP.NE.AND P1, PT, R4, 0x1, PT ;  /* 0x000000010400780c */ /* 0x002fce0003f25270 */
[----:B------:R-:W3:Y:S01]  /*11b0*/  LDC.64 R6, c[0x0][0xb10] ;  /* 0x0002c400ff067b82 */ /* 0x000ee20000000a00 */
[----:B--2---:R-:W-:-:S07]  /*11c0*/  ISETP.NE.AND P2, PT, R14, 0x1, PT ;  /* 0x000000010e00780c */ /* 0x004fce0003f45270 */
[----:B------:R-:W1:Y:S08]  /*11d0*/  LDC R12, c[0x0][0xb20] ;  /* 0x0002c800ff0c7b82 */ /* 0x000e700000000800 */
[----:B------:R-:W2:Y:S01]  /*11e0*/  LDC.64 R2, c[0x0][0xb28] ;  /* 0x0002ca00ff027b82 */ /* 0x000ea20000000a00 */
[----:B----4-:R-:W-:-:S04]  /*11f0*/  IMAD.HI.U32 R17, R13, R5, RZ ;  /* 0x000000050d117227 */ /* 0x010fc800078e00ff */
[----:B------:R-:W-:-:S04]  /*1200*/  IMAD.HI.U32 R5, R15, R5, RZ ;  /* 0x000000050f057227 */ /* 0x000fc800078e00ff */
[----:B---3--:R-:W-:-:S05]  /*1210*/  IMAD.HI.U32 R18, R16, R6, RZ ;  /* 0x0000000610127227 */ /* 0x008fca00078e00ff */
[-C--:B------:R-:W-:Y:S01]  /*1220*/  @P2 SHF.R.U32.HI R16, RZ, R7.reuse, R18 ;  /* 0x00000007ff102219 */ /* 0x080fe20000011612 */
[----:B------:R-:W-:Y:S01]  /*1230*/  IMAD.HI.U32 R18, R9, R6, RZ ;  /* 0x0000000609127227 */ /* 0x000fe200078e00ff */
[-C--:B-1----:R-:W-:Y:S02]  /*1240*/  @P1 SHF.R.U32.HI R13, RZ, R12.reuse, R17 ;  /* 0x0000000cff0d1219 */ /* 0x082fe40000011611 */
[----:B------:R-:W-:Y:S02]  /*1250*/  SHF.R.U32.HI R5, RZ, R12, R5 ;  /* 0x0000000cff057219 */ /* 0x000fe40000011605 */
[----:B------:R-:W-:Y:S02]  /*1260*/  SHF.R.U32.HI R18, RZ, R7, R18 ;  /* 0x00000007ff127219 */ /* 0x000fe40000011612 */
[----:B------:R-:W-:Y:S01]  /*1270*/  SEL R5, R15, R5, !P1 ;  /* 0x000000050f057207 */ /* 0x000fe20004800000 */
[----:B--2---:R-:W-:Y:S01]  /*1280*/  IMAD.HI.U32 R17, R13, R2, RZ ;  /* 0x000000020d117227 */ /* 0x004fe200078e00ff */
[----:B------:R-:W-:-:S03]  /*1290*/  SEL R18, R9, R18, !P2 ;  /* 0x0000001209127207 */ /* 0x000fc60005000000 */
[----:B------:R-:W-:Y:S01]  /*12a0*/  IMAD.HI.U32 R6, R16, R2, RZ ;  /* 0x0000000210067227 */ /* 0x000fe200078e00ff */
[----:B------:R-:W-:-:S04]  /*12b0*/  @P0 SHF.R.U32.HI R13, RZ, R3, R17 ;  /* 0x00000003ff0d0219 */ /* 0x000fc80000011611 */
[----:B------:R-:W-:Y:S01]  /*12c0*/  @P0 SHF.R.U32.HI R16, RZ, R3, R6 ;  /* 0x00000003ff100219 */ /* 0x000fe20000011606 */
[----:B------:R-:W-:-:S04]  /*12d0*/  IMAD R13, R13, R11, RZ ;  /* 0x0000000b0d0d7224 */ /* 0x000fc800078e02ff */
[----:B------:R-:W-:Y:S01]  /*12e0*/  IMAD R6, R16, R11, RZ ;  /* 0x0000000b10067224 */ /* 0x000fe200078e02ff */
[----:B------:R-:W-:-:S04]  /*12f0*/  ISETP.GE.AND P1, PT, R5, R13, PT ;  /* 0x0000000d0500720c */ /* 0x000fc80003f26270 */
[----:B------:R-:W-:Y:S01]  /*1300*/  ISETP.GE.OR P1, PT, R18, R6, P1 ;  /* 0x000000061200720c */ /* 0x000fe20000f26670 */
[----:B------:R-:W-:-:S05]  /*1310*/  IMAD.HI.U32 R6, R5, R2, RZ ;  /* 0x0000000205067227 */ /* 0x000fca00078e00ff */
[----:B------:R-:W-:-:S04]  /*1320*/  SHF.R.U32.HI R6, RZ, R3, R6 ;  /* 0x00000003ff067219 */ /* 0x000fc80000011606 */
[----:B------:R-:W-:-:S03]  /*1330*/  SEL R6, R5, R6, !P0 ;  /* 0x0000000605067207 */ /* 0x000fc60004000000 */
[----:B------:R-:W-:Y:S01]  /*1340*/  @!P1 IMAD.HI.U32 R7, R18, R2, RZ ;  /* 0x0000000212079227 */ /* 0x000fe200078e00ff */
[----:B------:R-:W-:-:S04]  /*1350*/  IADD3 R2, PT, PT, -R6, RZ, RZ ;  /* 0x000000ff06027210 */ /* 0x000fc80007ffe1ff */
[----:B------:R-:W-:Y:S01]  /*1360*/  @!P1 SHF.R.U32.HI R3, RZ, R3, R7 ;  /* 0x00000003ff039219 */ /* 0x000fe20000011607 */
[----:B------:R-:W-:Y:S01]  /*1370*/  IMAD R2, R11, R2, R5 ;  /* 0x000000020b027224 */ /* 0x000fe200078e0205 */
[----:B------:R-:W-:Y:S02]  /*1380*/  IADD3 R7, PT, PT, -R5, RZ, RZ ;  /* 0x000000ff05077210 */ /* 0x000fe40007ffe1ff */
[----:B------:R-:W-:-:S03]  /*1390*/  @!P1 SEL R3, R18, R3, !P0 ;  /* 0x0000000312039207 */ /* 0x000fc60004000000 */
[----:B------:R-:W-:Y:S02]  /*13a0*/  IMAD R7, R4, R7, R15 ;  /* 0x0000000704077224 */ /* 0x000fe400078e020f */
[--C-:B------:R-:W-:Y:S02]  /*13b0*/  @!P1 IMAD.IADD R6, R6, 0x1, -R3.reuse ;  /* 0x0000000106069824 */ /* 0x100fe400078e0a03 */
[----:B------:R-:W-:Y:S01]  /*13c0*/  @!P1 IMAD R3, R2, R16, R3 ;  /* 0x0000001002039224 */ /* 0x000fe200078e0203 */
[----:B------:R-:W-:Y:S01]  /*13d0*/  IADD3 R2, PT, PT, -R18, RZ, RZ ;  /* 0x000000ff12027210 */ /* 0x000fe20007ffe1ff */
[----:B------:R-:W-:Y:S02]  /*13e0*/  @!P1 IMAD R5, R6, R11, R18 ;  /* 0x0000000b06059224 */ /* 0x000fe400078e0212 */
[----:B------:R-:W-:Y:S02]  /*13f0*/  @!P1 IMAD.MOV.U32 R18, RZ, RZ, R3 ;  /* 0x000000ffff129224 */ /* 0x000fe400078e0003 */
[----:B------:R-:W-:-:S02]  /*1400*/  IMAD R2, R14, R2, R9 ;  /* 0x000000020e027224 */ /* 0x000fc400078e0209 */
[----:B------:R-:W-:Y:S02]  /*1410*/  IMAD R15, R5, R4, R7 ;  /* 0x00000004050f7224 */ /* 0x000fe400078e0207 */
[----:B------:R-:W-:Y:S02]  /*1420*/  IMAD R14, R18, R14, R2 ;  /* 0x0000000e120e7224 */ /* 0x000fe400078e0202 */
.L_x_18:
[----:B------:R-:W-:Y:S05]  /*1430*/  BRA.U UP3, `(.L_x_19) ;  /* 0x0000000103407547 */ /* 0x000fea000b800000 */
[----:B------:R-:W1:Y:S08]  /*1440*/  LDC.64 R4, c[0x0][0xb10] ;  /* 0x0002c400ff047b82 */ /* 0x000e700000000a00 */
[----:B------:R-:W2:Y:S08]  /*1450*/  LDC.64 R2, c[0x0][0xb18] ;  /* 0x0002c600ff027b82 */ /* 0x000eb00000000a00 */
[----:B------:R-:W3:Y:S08]  /*1460*/  LDC R6, c[0x0][0xb20] ;  /* 0x0002c800ff067b82 */ /* 0x000ef00000000800 */
[----:B------:R-:W4:Y:S01]  /*1470*/  LDC R7, c[0x0][0xb0c] ;  /* 0x0002c300ff077b82 */ /* 0x000f220000000800 */
[----:B-1----:R-:W-:-:S05]  /*1480*/  IMAD.HI.U32 R4, R14, R4, RZ ;  /* 0x000000040e047227 */ /* 0x002fca00078e00ff */
[----:B------:R-:W-:Y:S01]  /*1490*/  SHF.R.U32.HI R4, RZ, R5, R4 ;  /* 0x00000005ff047219 */ /* 0x000fe20000011604 */
[----:B--2---:R-:W-:Y:S01]  /*14a0*/  IMAD.HI.U32 R3, R15, R3, RZ ;  /* 0x000000030f037227 */ /* 0x004fe200078e00ff */
[----:B------:R-:W-:-:S04]  /*14b0*/  ISETP.NE.AND P0, PT, R2, 0x1, PT ;  /* 0x000000010200780c */ /* 0x000fc80003f05270 */
[----:B---3--:R-:W-:-:S04]  /*14c0*/  SHF.R.U32.HI R3, RZ, R6, R3 ;  /* 0x00000006ff037219 */ /* 0x008fc80000011603 */
[----:B------:R-:W-:Y:S02]  /*14d0*/  SEL R3, R15, R3, !P0 ;  /* 0x000000030f037207 */ /* 0x000fe40004000000 */
[----:B----4-:R-:W-:-:S04]  /*14e0*/  ISETP.NE.AND P1, PT, R7, 0x1, PT ;  /* 0x000000010700780c */ /* 0x010fc80003f25270 */
[----:B------:R-:W-:-:S05]  /*14f0*/  SEL R5, R14, R4, !P1 ;  /* 0x000000040e057207 */ /* 0x000fca0004800000 */
[----:B------:R-:W-:Y:S02]  /*1500*/  IMAD.IADD R4, R3, 0x1, -R5 ;  /* 0x0000000103047824 */ /* 0x000fe400078e0a05 */
[----:B------:R-:W-:Y:S02]  /*1510*/  IMAD.IADD R3, R5, 0x1, -R3 ;  /* 0x0000000105037824 */ /* 0x000fe400078e0a03 */
[----:B------:R-:W-:Y:S02]  /*1520*/  IMAD R14, R4, R7, R14 ;  /* 0x00000007040e7224 */ /* 0x000fe400078e020e */
[----:B------:R-:W-:Y:S02]  /*1530*/  IMAD R15, R3, R2, R15 ;  /* 0x00000002030f7224 */ /* 0x000fe400078e020f */
.L_x_19:
[----:B------:R-:W-:Y:S05]  /*1540*/  BRA.U !UP1, `(.L_x_20) ;  /* 0x00000001090c7547 */ /* 0x000fea000b800000 */
[----:B------:R-:W-:Y:S01]  /*1550*/  UCGABAR_WAIT ;  /* 0x0000000000007dc7 */ /* 0x000fe20008000000 */
[----:B------:R-:W-:Y:S01]  /*1560*/  CCTL.IVALL ;  /* 0x00000000ff00798f */ /* 0x000fe20002000000 */
[----:B------:R-:W-:Y:S05]  /*1570*/  BRA `(.L_x_21) ;  /* 0x0000000000047947 */ /* 0x000fea0003800000 */
.L_x_20:
[----:B------:R-:W-:Y:S06]  /*1580*/  BAR.SYNC.DEFER_BLOCKING 0x0 ;  /* 0x0000000000007b1d */ /* 0x000fec0000010000 */
.L_x_21:
[----:B------:R-:W-:Y:S05]  /*1590*/  BRA.U UP2, `(.L_x_22) ;  /* 0x0000001102d87547 */ /* 0x000fea000b800000 */
[----:B------:R-:W1:Y:S01]  /*15a0*/  LDCU UR4, c[0x0][0x38c] ;  /* 0x00007180ff0477ac */ /* 0x000e620008000800 */
[----:B------:R-:W2:Y:S01]  /*15b0*/  LDC R8, c[0x0][0x370] ;  /* 0x0000dc00ff087b82 */ /* 0x000ea20000000800 */
[C---:B------:R-:W-:Y:S01]  /*15c0*/  IMAD.SHL.U32 R19, R9.reuse, 0x80, RZ ;  /* 0x0000008009137824 */ /* 0x040fe200078e00ff */
[----:B------:R-:W-:Y:S01]  /*15d0*/  PLOP3.LUT P1, PT, PT, PT, UP5, 0x80, 0x8 ;  /* 0x000000000008781c */ /* 0x000fe20003f2f058 */
[----:B------:R-:W-:Y:S01]  /*15e0*/  UISETP.NE.AND UP1, UPT, UR10, URZ, UPT ;  /* 0x000000ff0a00728c */ /* 0x000fe2000bf25270 */
[----:B------:R-:W-:Y:S01]  /*15f0*/  ISETP.NE.AND P4, PT, R10, RZ, P5 ;  /* 0x000000ff0a00720c */ /* 0x000fe20002f85270 */
[----:B------:R-:W-:Y:S01]  /*1600*/  IMAD.SHL.U32 R18, R9, 0x40, RZ ;  /* 0x0000004009127824 */ /* 0x000fe200078e00ff */
[----:B------:R-:W-:Y:S01]  /*1610*/  PLOP3.LUT P1, PT, P1, PT, PT, 0x8, 0x80 ;  /* 0x000000000080781c */ /* 0x000fe20000f2e170 */
[----:B------:R-:W-:Y:S01]  /*1620*/  IMAD.MOV.U32 R17, RZ, RZ, 0x1 ;  /* 0x00000001ff117424 */ /* 0x000fe200078e00ff */
[----:B------:R-:W3:Y:S01]  /*1630*/  LDC R0, c[0x0][0x374] ;  /* 0x0000dd00ff007b82 */ /* 0x000ee20000000800 */
[----:B------:R-:W-:Y:S01]  /*1640*/  IMAD.MOV.U32 R16, RZ, RZ, RZ ;  /* 0x000000ffff107224 */ /* 0x000fe200078e00ff */
[----:B------:R-:W-:Y:S01]  /*1650*/  CS2R R12, SRZ ;  /* 0x00000000000c7805 */ /* 0x000fe2000001ff00 */
[----:B------:R-:W-:Y:S01]  /*1660*/  IMAD.MOV.U32 R11, RZ, RZ, 0x1 ;  /* 0x00000001ff0b7424 */ /* 0x000fe200078e00ff */
[----:B------:R-:W-:Y:S01]  /*1670*/  LOP3.LUT R19, R19, 0x80, RZ, 0xc0, !PT ;  /* 0x0000008013137812 */ /* 0x000fe200078ec0ff */
[----:B------:R-:W4:Y:S01]  /*1680*/  LDCU.64 UR14, c[0x0][0x348] ;  /* 0x00006900ff0e77ac */ /* 0x000f220008000a00 */
[----:B-1----:R-:W-:-:S02]  /*1690*/  UIADD3 UR5, UPT, UPT, UR4, 0x7f, URZ ;  /* 0x0000007f04057890 */ /* 0x002fc4000fffe0ff */
[----:B------:R-:W-:Y:S02]  /*16a0*/  USEL UR22, UR6, 0x2, UP1 ;  /* 0x0000000206167887 */ /* 0x000fe40008800000 */
[----:B------:R-:W-:Y:S01]  /*16b0*/  USHF.R.S32.HI UR7, URZ, 0x1f, UR5 ;  /* 0x0000001fff077899 */ /* 0x000fe20008011405 */
[----:B------:R-:W-:-:S03]  /*16c0*/  UMOV UR23, URZ ;  /* 0x000000ff00177c82 */ /* 0x000fc60008000000 */
[----:B------:R-:W-:Y:S02]  /*16d0*/  ULEA.HI UR7, UR7, UR5, URZ, 0x7 ;  /* 0x0000000507077291 */ /* 0x000fe4000f8f38ff */
[----:B------:R-:W-:Y:S02]  /*16e0*/  UIADD3 UR5, UPT, UPT, UR4, -0x1, URZ ;  /* 0xffffffff04057890 */ /* 0x000fe4000fffe0ff */
[----:B------:R-:W-:Y:S02]  /*16f0*/  USHF.R.S32.HI UR7, URZ, 0x7, UR7 ;  /* 0x00000007ff077899 */ /* 0x000fe40008011407 */
[----:B------:R-:W-:Y:S02]  /*1700*/  UISETP.GE.U32.AND UP2, UPT, UR5, -0xff, UPT ;  /* 0xffffff010500788c */ /* 0x000fe4000bf46070 */
[----:B------:R-:W-:Y:S02]  /*1710*/  UISETP.LT.U32.AND UP0, UPT, UR7, 0x5, UPT ;  /* 0x000000050700788c */ /* 0x000fe4000bf01070 */
[----:B------:R-:W-:-:S02]  /*1720*/  UIADD3 UR4, UPT, UPT, UR4, 0xfe, URZ ;  /* 0x000000fe04047890 */ /* 0x000fc4000fffe0ff */
[----:B------:R-:W-:-:S04]  /*1730*/  USEL UR5, UR7, 0x5, UP0 ;  /* 0x0000000507057887 */ /* 0x000fc80008000000 */
[----:B------:R-:W-:Y:S02]  /*1740*/  UIADD3 UR21, UPT, UPT, UR5, -0x1, URZ ;  /* 0xffffffff05157890 */ /* 0x000fe4000fffe0ff */
[----:B------:R-:W-:Y:S02]  /*1750*/  @UP2 UIADD3 UR21, UPT, UPT, UR5, URZ, URZ ;  /* 0x000000ff05152290 */ /* 0x000fe4000fffe0ff */
[----:B------:R-:W-:Y:S02]  /*1760*/  UIADD3 UR24, UPT, UPT, UR7, -UR5, URZ ;  /* 0x8000000507187290 */ /* 0x000fe4000fffe0ff */
[----:B------:R-:W-:Y:S02]  /*1770*/  UIADD3 UR13, UPT, UPT, UR21, 0x1, URZ ;  /* 0x00000001150d7890 */ /* 0x000fe4000fffe0ff */
[----:B--2-4-:R-:W-:-:S12]  /*1780*/  UIADD3 UR21, UPT, UPT, -UR21, URZ, URZ ;  /* 0x000000ff15157290 */ /* 0x014fd8000fffe1ff */
.L_x_42:
[----:B------:R-:W-:Y:S01]  /*1790*/  UISETP.NE.AND UP0, UPT, UR37, URZ, UPT ;  /* 0x000000ff2500728c */ /* 0x000fe2000bf05270 */
[----:B------:R-:W1:Y:S08]  /*17a0*/  S2UR UR37, SR_CgaCtaId ;  /* 0x00000000002579c3 */ /* 0x000e700000008800 */
[----:B------:R-:W-:Y:S05]  /*17b0*/  BRA.U UP0, `(.L_x_23) ;  /* 0x0000000100347547 */ /* 0x000fea000b800000 */
[----:B------:R-:W2:Y:S01]  /*17c0*/  S2R R2, SR_CgaCtaId ;  /* 0x0000000000027919 */ /* 0x000ea20000008800 */
[----:B------:R-:W-:-:S04]  /*17d0*/  MOV R3, 0x400 ;  /* 0x0000040000037802 */ /* 0x000fc80000000f00 */
[----:B--2---:R-:W-:Y:S02]  /*17e0*/  LEA R2, R2, R3, 0x18 ;  /* 0x0000000302027211 */ /* 0x004fe400078ec0ff */
[----:B------:R-:W-:-:S03]  /*17f0*/  SHF.L.U32 R3, R11, 0x1f, RZ ;  /* 0x0000001f0b037819 */ /* 0x000fc600000006ff */
[----:B------:R-:W-:-:S04]  /*1800*/  IMAD R2, R12, 0x8, R2 ;  /* 0x000000080c027824 */ /* 0x000fc800078e0202 */
[----:B------:R-:W2:Y:S02]  /*1810*/  SYNCS.PHASECHK.TRANS64.TRYWAIT P0, [R2+URZ+0x110], R3 ;  /* 0x00011003020075a7 */ /* 0x000ea400080011ff */
[----:B--2---:R-:W-:Y:S05]  /*1820*/  @!P0 BRA `(.L_x_24) ;  /* 0x0000008000988947 */ /* 0x004fea0003800000 */
.L_x_144:
[----:B------:R-:W-:Y:S01]  /*1830*/  VIADD R12, R12, 0x1 ;  /* 0x000000010c0c7836 */ /* 0x000fe20000000000 */
[----:B------:R2:W-:Y:S04]  /*1840*/  SYNCS.ARRIVE.TRANS64.A1T0 RZ, [R2+URZ+0x100], RZ ;  /* 0x000100ff02ff79a7 */ /* 0x0005e800081000ff */
[----:B------:R-:W-:-:S04]  /*1850*/  ISETP.NE.AND P0, PT, R12, 0x2, PT ;  /* 0x000000020c00780c */ /* 0x000fc80003f05270 */
[----:B------:R-:W-:Y:S02]  /*1860*/  SEL R12, R12, RZ, P0 ;  /* 0x000000ff0c0c7207 */ /* 0x000fe40000000000 */
[----:B--2---:R-:W-:-:S04]  /*1870*/  SEL R2, RZ, 0x1, P0 ;  /* 0x00000001ff027807 */ /* 0x004fc80000000000 */
[----:B------:R-:W-:-:S07]  /*1880*/  LOP3.LUT R11, R11, R2, RZ, 0x3c, !PT ;  /* 0x000000020b0b7212 */ /* 0x000fce00078e3cff */
.L_x_23:
[----:B------:R-:W-:Y:S01]  /*1890*/  UMOV UR6, 0x400 ;  /* 0x0000040000067882 */ /* 0x000fe20000000000 */
[----:B------:R-:W-:Y:S01]  /*18a0*/  SHF.L.U32 R2, R17, 0x1f, RZ ;  /* 0x0000001f11027819 */ /* 0x000fe200000006ff */
[----:B-1----:R-:W-:Y:S01]  /*18b0*/  ULEA UR6, UR37, UR6, 0x18 ;  /* 0x0000000625067291 */ /* 0x002fe2000f8ec0ff */
[----:B------:R-:W-:Y:S01]  /*18c0*/  R2UR UR35, R18 ;  /* 0x00000000122372ca */ /* 0x000fe200000e0000 */
[----:B------:R-:W-:Y:S01]  /*18d0*/  UISETP.GE.U32.AND UP0, UPT, UR4, 0xff, UPT ;  /* 0x000000ff0400788c */ /* 0x000fe2000bf06070 */
[----:B------:R-:W-:Y:S01]  /*18e0*/  R2UR UR11, R19 ;  /* 0x00000000130b72ca */ /* 0x000fe200000e0000 */
[----:B------:R-:W-:Y:S01]  /*18f0*/  ULEA UR8, UR23, UR6, 0x3 ;  /* 0x0000000617087291 */ /* 0x000fe2000f8e18ff */
[----:B------:R-:W-:-:S08]  /*1900*/  UMOV UR25, URZ ;  /* 0x000000ff00197c82 */ /* 0x000fd00008000000 */
[----:B------:R1:W2:Y:S01]  /*1910*/  SYNCS.PHASECHK.TRANS64.TRYWAIT P0, [UR8+0x28], R2 ;  /* 0x00002802ff0075a7 */ /* 0x0002a20008001108 */
[----:B------:R-:W-:-:S13]  /*1920*/  R2UR UR8, R15 ;  /* 0x000000000f0872ca */ /* 0x000fda00000e0000 */
[----:B------:R-:W-:Y:S01]  /*1930*/  ULEA UR11, UR8, UR11, 0x8 ;  /* 0x0000000b080b7291 */ /* 0x000fe2000f8e40ff */
[----:B-1----:R-:W-:-:S05]  /*1940*/  LEA.HI R2, R14, R14, RZ, 0x1 ;  /* 0x0000000e0e027211 */ /* 0x002fca00078f08ff */
[----:B------:R-:W-:-:S05]  /*1950*/  IMAD.SHL.U32 R2, R2, 0x40, RZ ;  /* 0x0000004002027824 */ /* 0x000fca00078e00ff */
[----:B------:R-:W-:-:S04]  /*1960*/  LOP3.LUT R2, R2, 0xffffff80, RZ, 0xc0, !PT ;  /* 0xffffff8002027812 */ /* 0x000fc800078ec0ff */
[----:B------:R-:W-:-:S13]  /*1970*/  R2UR UR9, R2 ;  /* 0x00000000020972ca */ /* 0x000fda00000e0000 */
[----:B------:R-:W-:Y:S01]  /*1980*/  ULOP3.LUT UR35, UR9, 0x40, UR35, 0xf8, !UPT ;  /* 0x0000004009237892 */ /* 0x000fe2000f8ef823 */
[----:B------:R-:W-:Y:S11]  /*1990*/  BRA.U !UP0, `(.L_x_25) ;  /* 0x0000000108c07547 */ /* 0x000ff6000b800000 */
[----:B------:R-:W-:Y:S01]  /*19a0*/  UMOV UR16, UR21 ;  /* 0x0000001500107c82 */ /* 0x000fe20008000000 */
[----:B------:R-:W-:Y:S01]  /*19b0*/  UMOV UR17, UR23 ;  /* 0x0000001700117c82 */ /* 0x000fe20008000000 */
[----:B------:R-:W-:-:S05]  /*19c0*/  UMOV UR34, URZ ;  /* 0x000000ff00227c82 */ /* 0x000fca0008000000 */
.L_x_31:
[----:B------:R-:W-:Y:S01]  /*19d0*/  ULEA UR33, UR17, UR6, 0x3 ;  /* 0x0000000611217291 */ /* 0x000fe2000f8e18ff */
[----:B------:R-:W-:Y:S01]  /*19e0*/  @P5 MOV R3, 0xc000 ;  /* 0x0000c00000035802 */ /* 0x000fe20000000f00 */
[----:B-12-4-:R-:W-:Y:S10]  /*19f0*/  @P0 BRA `(.L_x_26) ;  /* 0x00000000000c0947 */ /* 0x016ff40003800000 */
[----:B------:R-:W-:-:S04]  /*1a00*/  SHF.L.U32 R4, R17, 0x1f, RZ ;  /* 0x0000001f11047819 */ /* 0x000fc800000006ff */
[----:B------:R-:W1:Y:S02]  /*1a10*/  SYNCS.PHASECHK.TRANS64.TRYWAIT P0, [UR33+0x28], R4 ;  /* 0x00002804ff0075a7 */ /* 0x000e640008001121 */
[----:B-1----:R-:W-:Y:S05]  /*1a20*/  @!P0 BRA `(.L_x_27) ;  /* 0x00000080002c8947 */ /* 0x002fea0003800000 */
.L_x_26:
[----:B------:R2:W-:Y:S01]  /*1a30*/  @P5 SYNCS.ARRIVE.TRANS64 RZ, [UR33], R3 ;  /* 0x00000003ffff59a7 */ /* 0x0005e20008000021 */
[----:B------:R-:W-:Y:S02]  /*1a40*/  ULOP3.LUT UR8, UR22, 0x2, URZ, 0xfc, !UPT ;  /* 0x0000000216087892 */ /* 0x000fe4000f8efcff */
[----:B------:R-:W-:Y:S02]  /*1a50*/  UIADD3 UR16, UPT, UPT, UR16, 0x1, URZ ;  /* 0x0000000110107890 */ /* 0x000fe4000fffe0ff */
[----:B------:R-:W-:Y:S02]  /*1a60*/  UISETP.NE.AND UP0, UPT, UR8, 0x2, UPT ;  /* 0x000000020800788c */ /* 0x000fe4000bf05270 */
[----:B------:R-:W-:-:S07]  /*1a70*/  UISETP.NE.AND UP2, UPT, UR16, 0x1, UPT ;  /* 0x000000011000788c */ /* 0x000fce000bf45270 */
[----:B------:R-:W-:Y:S05]  /*1a80*/  BRA.U UP0, `(.L_x_28) ;  /* 0x0000000100047547 */ /* 0x000fea000b800000 */
[----:B------:R-:W-:Y:S05]  /*1a90*/  BPT.TRAP 0x1 ;  /* 0x000000040000795c */ /* 0x000fea0000300000 */
.L_x_28:
[----:B------:R-:W-:Y:S04]  /*1aa0*/  BSSY.RECONVERGENT B0, `(.L_x_29) ;  /* 0x0000003000007945 */ /* 0x000fe80003800200 */
[----:B------:R-:W-:Y:S05]  /*1ab0*/  @!P4 BRA `(.L_x_30) ;  /* 0x000000000004c947 */ /* 0x000fea0003800000 */
[----:B------:R-:W-:Y:S05]  /*1ac0*/  BPT.TRAP 0x1 ;  /* 0x000000040000795c */ /* 0x000fea0000300000 */
.L_x_30:
[----:B------:R-:W-:Y:S05]  /*1ad0*/  BSYNC.RECONVERGENT B0 ;  /* 0x0000000000007941 */ /* 0x000fea0003800200 */
.L_x_29:
[----:B------:R-:W-:Y:S02]  /*1ae0*/  UIADD3 UR23, UPT, UPT, UR17, 0x1, URZ ;  /* 0x0000000111177890 */ /* 0x000fe4000fffe0ff */
[----:B------:R-:W-:Y:S02]  /*1af0*/  ULEA UR32, UR17, UR6, 0xd ;  /* 0x0000000611207291 */ /* 0x000fe4000f8e68ff */
[----:B------:R-:W-:Y:S02]  /*1b00*/  UISETP.NE.AND UP0, UPT, UR23, 0x5, UPT ;  /* 0x000000051700788c */ /* 0x000fe4000bf05270 */
[----:B------:R-:W-:Y:S02]  /*1b10*/  UIADD3 UR28, UP1, UPT, UR14, 0x80, URZ ;  /* 0x000000800e1c7890 */ /* 0x000fe4000ff3e0ff */
[----:B------:R-:W-:Y:S02]  /*1b20*/  USEL UR9, URZ, 0x1, UP0 ;  /* 0x00000001ff097887 */ /* 0x000fe40008000000 */
[----:B------:R-:W-:-:S02]  /*1b30*/  USEL UR23, UR23, URZ, UP0 ;  /* 0x000000ff17177287 */ /* 0x000fc40008000000 */
[----:B------:R-:W-:Y:S02]  /*1b40*/  UIADD3 UR26, UP0, UPT, UR14, 0x180, URZ ;  /* 0x000001800e1a7890 */ /* 0x000fe4000ff1e0ff */
[----:B------:R-:W-:Y:S01]  /*1b50*/  ULEA UR8, UR23, UR6, 0x3 ;  /* 0x0000000617087291 */ /* 0x000fe2000f8e18ff */
[----:B------:R-:W-:Y:S01]  /*1b60*/  LOP3.LUT R17, R17, UR9, RZ, 0x3c, !PT ;  /* 0x0000000911117c12 */ /* 0x000fe2000f8e3cff */
[----:B------:R-:W-:Y:S02]  /*1b70*/  ULOP3.LUT UR33, UR33, 0xfefffff8, URZ, 0xc0, !UPT ;  /* 0xfefffff821217892 */ /* 0x000fe4000f8ec0ff */
[----:B------:R-:W-:Y:S01]  /*1b80*/  UIADD3.X UR29, UPT, UPT, URZ, UR15, URZ, UP1, !UPT ;  /* 0x0000000fff1d7290 */ /* 0x000fe20008ffe4ff */
[----:B-1----:R-:W-:Y:S01]  /*1b90*/  SHF.L.U32 R2, R17, 0x1f, RZ ;  /* 0x0000001f11027819 */ /* 0x002fe200000006ff */
[----:B------:R-:W-:Y:S02]  /*1ba0*/  UIADD3 UR32, UPT, UPT, UR32, 0x6300, URZ ;  /* 0x0000630020207890 */ /* 0x000fe4000fffe0ff */
[----:B------:R-:W-:Y:S01]  /*1bb0*/  UIADD3.X UR27, UPT, UPT, URZ, UR15, URZ, UP0, !UPT ;  /* 0x0000000fff1b7290 */ /* 0x000fe200087fe4ff */
[----:B------:R1:W4:Y:S01]  /*1bc0*/  SYNCS.PHASECHK.TRANS64.TRYWAIT P0, [UR8+0x28], R2 ;  /* 0x00002802ff0075a7 */ /* 0x0003220008001108 */
[----:B------:R-:W-:Y:S01]  /*1bd0*/  ULEA UR8, UR17, UR6, 0xe ;  /* 0x0000000611087291 */ /* 0x000fe2000f8e70ff */
[----:B------:R-:W-:Y:S01]  /*1be0*/  UMOV UR18, 0x0 ;  /* 0x0000000000127882 */ /* 0x000fe20000000000 */
[----:B------:R-:W-:-:S02]  /*1bf0*/  UMOV UR19, 0x10000000 ;  /* 0x1000000000137882 */ /* 0x000fc40000000000 */
[----:B------:R-:W-:Y:S01]  /*1c00*/  UIADD3 UR8, UPT, UPT, UR8, 0x10300, URZ ;  /* 0x0001030008087890 */ /* 0x000fe2000fffe0ff */
[----:B------:R2:W-:Y:S01]  /*1c10*/  UTMALDG.3D.2CTA [UR32], [UR28], desc[UR18] ;  /* 0x000012201c0075b4 */ /* 0x0005e20008211000 */
[----:B------:R-:W-:Y:S01]  /*1c20*/  UMOV UR10, UR34 ;  /* 0x00000022000a7c82 */ /* 0x000fe20008000000 */
[----:B------:R-:W-:Y:S01]  /*1c30*/  UMOV UR12, UR36 ;  /* 0x00000024000c7c82 */ /* 0x000fe20008000000 */
[----:B------:R-:W-:Y:S01]  /*1c40*/  UMOV UR9, UR33 ;  /* 0x0000002100097c82 */ /* 0x000fe20008000000 */
[----:B------:R-:W-:Y:S01]  /*1c50*/  UMOV UR25, UR13 ;  /* 0x0000000d00197c82 */ /* 0x000fe20008000000 */
[----:B------:R-:W-:-:S03]  /*1c60*/  UMOV UR17, UR23 ;  /* 0x0000001700117c82 */ /* 0x000fc60008000000 */
[----:B------:R1:W-:Y:S01]  /*1c70*/  UTMALDG.3D.2CTA [UR8], [UR26], desc[UR18] ;  /* 0x000012081a0075b4 */ /* 0x0003e20008211000 */
[----:B--2---:R-:W-:Y:S01]  /*1c80*/  UIADD3 UR34, UPT, UPT, UR34, 0x80, URZ ;  /* 0x0000008022227890 */ /* 0x004fe2000fffe0ff */
[----:B------:R-:W-:Y:S11]  /*1c90*/  BRA.U UP2, `(.L_x_31) ;  /* 0xfffffffd024c7547 */ /* 0x000ff6000b83ffff */
.L_x_25:
[----:B-1----:R-:W-:Y:S01]  /*1ca0*/  ULEA UR8, UR23, UR6, 0x3 ;  /* 0x0000000617087291 */ /* 0x002fe2000f8e18ff */
[----:B------:R-:W-:Y:S01]  /*1cb0*/  SHF.L.U32 R2, R17, 0x1f, RZ ;  /* 0x0000001f11027819 */ /* 0x000fe200000006ff */
[----:B------:R-:W-:Y:S01]  /*1cc0*/  @!P1 SYNCS.ARRIVE.TRANS64.A1T0 RZ, [UR6+0x98], RZ ;  /* 0x000098ffffff99a7 */ /* 0x000fe20008100006 */
[----:B------:R-:W-:-:S06]  /*1cd0*/  UISETP.GT.AND UP0, UPT, UR7, UR5, UPT ;  /* 0x000000050700728c */ /* 0x000fcc000bf04270 */
[----:B--2-4-:R1:W2:Y:S03]  /*1ce0*/  SYNCS.PHASECHK.TRANS64.TRYWAIT P0, [UR8+0x28], R2 ;  /* 0x00002802ff0075a7 */ /* 0x0142a60008001108 */
[----:B------:R-:W-:Y:S05]  /*1cf0*/  BRA.U !UP0, `(.L_x_32) ;  /* 0x0000000108c07547 */ /* 0x000fea000b800000 */
[----:B------:R-:W-:Y:S01]  /*1d00*/  UIADD3 UR26, UPT, UPT, UR24, UR25, URZ ;  /* 0x00000019181a7290 */ /* 0x000fe2000fffe0ff */
[----:B------:R-:W-:-:S11]  /*1d10*/  UMOV UR27, UR23 ;  /* 0x00000017001b7c82 */ /* 0x000fd60008000000 */
.L_x_38:
[----:B------:R-:W-:Y:S01]  /*1d20*/  ULEA UR17, UR27, UR6, 0x3 ;  /* 0x000000061b117291 */ /* 0x000fe2000f8e18ff */
[----:B--2---:R-:W-:Y:S01]  /*1d30*/  @P5 MOV R3, 0xc000 ;  /* 0x0000c00000035802 */ /* 0x004fe20000000f00 */
[----:B-12---:R-:W-:Y:S10]  /*1d40*/  @P0 BRA `(.L_x_33) ;  /* 0x00000000000c0947 */ /* 0x006ff40003800000 */
[----:B------:R-:W-:-:S04]  /*1d50*/  SHF.L.U32 R4, R17, 0x1f, RZ ;  /* 0x0000001f11047819 */ /* 0x000fc800000006ff */
[----:B------:R-:W2:Y:S02]  /*1d60*/  SYNCS.PHASECHK.TRANS64.TRYWAIT P0, [UR17+0x28], R4 ;  /* 0x00002804ff0075a7 */ /* 0x000ea40008001111 */
[----:B--2---:R-:W-:Y:S05]  /*1d70*/  @!P0 BRA `(.L_x_34) ;  /* 0x0000007c00708947 */ /* 0x004fea0003800000 */
.L_x_33:
[----:B------:R2:W-:Y:S01]  /*1d80*/  @P5 SYNCS.ARRIVE.TRANS64 RZ, [UR17], R3 ;  /* 0x00000003ffff59a7 */ /* 0x0005e20008000011 */
[----:B------:R-:W-:-:S04]  /*1d90*/  ULOP3.LUT UR8, UR22, 0x2, URZ, 0xfc, !UPT ;  /* 0x0000000216087892 */ /* 0x000fc8000f8efcff */
[----:B------:R-:W-:-:S09]  /*1da0*/  UISETP.NE.AND UP0, UPT, UR8, 0x2, UPT ;  /* 0x000000020800788c */ /* 0x000fd2000bf05270 */
[----:B------:R-:W-:Y:S05]  /*1db0*/  BRA.U UP0, `(.L_x_35) ;  /* 0x0000000100047547 */ /* 0x000fea000b800000 */
[----:B------:R-:W-:Y:S05]  /*1dc0*/  BPT.TRAP 0x1 ;  /* 0x000000040000795c */ /* 0x000fea0000300000 */
.L_x_35:
[----:B------:R-:W-:Y:S04]  /*1dd0*/  BSSY.RECONVERGENT B0, `(.L_x_36) ;  /* 0x0000003000007945 */ /* 0x000fe80003800200 */
[----:B------:R-:W-:Y:S05]  /*1de0*/  @!P4 BRA `(.L_x_37) ;  /* 0x000000000004c947 */ /* 0x000fea0003800000 */
[----:B------:R-:W-:Y:S05]  /*1df0*/  BPT.TRAP 0x1 ;  /* 0x000000040000795c */ /* 0x000fea0000300000 */
.L_x_37:
[----:B------:R-:W-:Y:S05]  /*1e00*/  BSYNC.RECONVERGENT B0 ;  /* 0x0000000000007941 */ /* 0x000fea0003800200 */
.L_x_36:
        /* <DEDUP_REMOVED lines=9> */
[----:B------:R-:W-:Y:S02]  /*1ea0*/  USHF.L.U32 UR18, UR25, 0x7, URZ ;  /* 0x0000000719127899 */ /* 0x000fe400080006ff */
[----:B------:R-:W-:Y:S01]  /*1eb0*/  ULOP3.LUT UR17, UR17, 0xfefffff8, URZ, 0xc0, !UPT ;  /* 0xfefffff811117892 */ /* 0x000fe2000f8ec0ff */
[----:B-1----:R-:W-:Y:S01]  /*1ec0*/  SHF.L.U32 R2, R17, 0x1f, RZ ;  /* 0x0000001f11027819 */ /* 0x002fe200000006ff */
[----:B------:R-:W-:Y:S02]  /*1ed0*/  UIADD3 UR16, UPT, UPT, UR16, 0x6300, URZ ;  /* 0x0000630010107890 */ /* 0x000fe4000fffe0ff */
[----:B------:R-:W-:Y:S01]  /*1ee0*/  UIADD3.X UR33, UPT, UPT, URZ, UR15, URZ, UP1, !UPT ;  /* 0x0000000fff217290 */ /* 0x000fe20008ffe4ff */
[----:B------:R4:W1:Y:S01]  /*1ef0*/  SYNCS.PHASECHK.TRANS64.TRYWAIT P0, [UR8+0x28], R2 ;  /* 0x00002802ff0075a7 */ /* 0x0008620008001108 */
[----:B------:R-:W-:-:S02]  /*1f00*/  ULEA UR8, UR27, UR6, 0xe ;  /* 0x000000061b087291 */ /* 0x000fc4000f8e70ff */
[----:B------:R-:W-:Y:S02]  /*1f10*/  UIADD3.X UR31, UPT, UPT, URZ, UR15, URZ, UP0, !UPT ;  /* 0x0000000fff1f7290 */ /* 0x000fe400087fe4ff */
[----:B------:R-:W-:Y:S01]  /*1f20*/  UIADD3 UR8, UPT, UPT, UR8, 0x10300, URZ ;  /* 0x0001030008087890 */ /* 0x000fe2000fffe0ff */
[----:B------:R-:W-:Y:S01]  /*1f30*/  UMOV UR28, 0x0 ;  /* 0x00000000001c7882 */ /* 0x000fe20000000000 */
[----:B------:R-:W-:Y:S01]  /*1f40*/  UMOV UR29, 0x10000000 ;  /* 0x10000000001d7882 */ /* 0x000fe20000000000 */
[----:B------:R-:W-:Y:S01]  /*1f50*/  UMOV UR19, UR35 ;  /* 0x0000002300137c82 */ /* 0x000fe20008000000 */
[----:B------:R-:W-:Y:S01]  /*1f60*/  UMOV UR20, UR36 ;  /* 0x0000002400147c82 */ /* 0x000fe20008000000 */
[----:B------:R-:W-:Y:S01]  /*1f70*/  UMOV UR12, UR36 ;  /* 0x00000024000c7c82 */ /* 0x000fe20008000000 */
[----:B------:R-:W-:Y:S01]  /*1f80*/  UMOV UR9, UR17 ;  /* 0x0000001100097c82 */ /* 0x000fe20008000000 */
[----:B------:R-:W-:Y:S01]  /*1f90*/  UMOV UR10, UR18 ;  /* 0x00000012000a7c82 */ /* 0x000fe20008000000 */
[----:B------:R4:W-:Y:S01]  /*1fa0*/  UTMALDG.3D.2CTA [UR16], [UR32], desc[UR28] ;  /* 0x00001c10200075b4 */ /* 0x0009e20008211000 */
[----:B------:R-:W-:Y:S01]  /*1fb0*/  UIADD3 UR25, UPT, UPT, UR25, 0x1, URZ ;  /* 0x0000000119197890 */ /* 0x000fe2000fffe0ff */
[----:B------:R-:W-:-:S03]  /*1fc0*/  UMOV UR27, UR23 ;  /* 0x00000017001b7c82 */ /* 0x000fc60008000000 */
[----:B------:R-:W-:Y:S01]  /*1fd0*/  UISETP.NE.AND UP0, UPT, UR25, UR26, UPT ;  /* 0x0000001a1900728c */ /* 0x000fe2000bf05270 */
[----:B------:R4:W-:Y:S08]  /*1fe0*/  UTMALDG.3D.2CTA [UR8], [UR30], desc[UR28] ;  /* 0x00001c081e0075b4 */ /* 0x0009f00008211000 */
[----:B----4-:R-:W-:Y:S05]  /*1ff0*/  BRA.U UP0, `(.L_x_38) ;  /* 0xfffffffd00487547 */ /* 0x010fea000b83ffff */
.L_x_32:
[C---:B-1----:R-:W-:Y:S01]  /*2000*/  LEA R2, R16.reuse, UR6, 0x3 ;  /* 0x0000000610027c11 */ /* 0x042fe2000f8e18ff */
[----:B------:R-:W-:Y:S01]  /*2010*/  NOP ;  /* 0x0000000000007918 */ /* 0x000fe20000000000 */
[----:B--2---:R-:W-:Y:S02]  /*2020*/  SHF.L.U32 R3, R13, 0x1f, RZ ;  /* 0x0000001f0d037819 */ /* 0x004fe400000006ff */
[----:B------:R-:W-:Y:S02]  /*2030*/  LEA R4, R16, UR6, 0x4 ;  /* 0x0000000610047c11 */ /* 0x000fe4000f8e20ff */
[----:B------:R-:W1:Y:S02]  /*2040*/  SYNCS.PHASECHK.TRANS64.TRYWAIT P0, [R2+URZ+0xa0], R3 ;  /* 0x0000a003020075a7 */ /* 0x000e6400080011ff */
[----:B-1----:R-:W-:Y:S05]  /*2050*/  @!P0 BRA `(.L_x_39) ;  /* 0x0000007800d08947 */ /* 0x002fea0003800000 */
.L_x_147:
[----:B------:R-:W2:Y:S01]  /*2060*/  LDS.128 R4, [R4+0x130] ;  /* 0x0001300004047984 */ /* 0x000ea20000000c00 */
[----:B------:R-:W-:Y:S01]  /*2070*/  ISETP.GE.AND P0, PT, R40, 0x1, PT ;  /* 0x000000012800780c */ /* 0x000fe20003f06270 */
[----:B-1----:R-:W-:Y:S01]  /*2080*/  VIADD R2, R2, 0xb0 ;  /* 0x000000b002027836 */ /* 0x002fe20000000000 */
[----:B------:R-:W-:Y:S01]  /*2090*/  @!PT LDS RZ, [RZ] ;  /* 0x00000000fffff984 */ /* 0x000fe20000000800 */
[----:B------:R-:W-:Y:S01]  /*20a0*/  @!PT LDS RZ, [RZ] ;  /* 0x00000000fffff984 */ /* 0x000fe20000000800 */
[----:B------:R-:W-:Y:S01]  /*20b0*/  @!PT LDS RZ, [RZ] ;  /* 0x00000000fffff984 */ /* 0x000fe20000000800 */
[----:B------:R-:W-:Y:S01]  /*20c0*/  @!PT LDS RZ, [RZ] ;  /* 0x00000000fffff984 */ /* 0x000fe20000000800 */
[----:B------:R1:W-:Y:S06]  /*20d0*/  MEMBAR.ALL.CTA ;  /* 0x0000000000007992 */ /* 0x0003ec0000008000 */
[----:B-1----:R-:W1:Y:S01]  /*20e0*/  FENCE.VIEW.ASYNC.S ;  /* 0x00000000000073c6 */ /* 0x002e620000000000 */
[----:B------:R-:W-:-:S04]  /*20f0*/  PRMT R2, RZ, 0x654, R2 ;  /* 0x00000654ff027816 */ /* 0x000fc80000000002 */
[----:B-1----:R1:W-:Y:S01]  /*2100*/  SYNCS.ARRIVE.TRANS64.RED.A1T0 RZ, [R2+URZ], RZ ;  /* 0x000000ff02ff79a7 */ /* 0x0023e200081004ff */
[----:B--2---:R-:W-:-:S13]  /*2110*/  LOP3.LUT P2, RZ, R6, 0x1, RZ, 0xc0, !PT ;  /* 0x0000000106ff7812 */ /* 0x004fda000784c0ff */
[----:B------:R-:W-:Y:S01]  /*2120*/  @P2 SHF.R.U32.HI R3, RZ, 0x10, R5 ;  /* 0x00000010ff032819 */ /* 0x000fe20000011605 */
[----:B------:R-:W-:Y:S01]  /*2130*/  VOTEU.ANY UP0, P2 ;  /* 0x0000000000ff7886 */ /* 0x000fe20001000100 */
[----:B------:R-:W-:Y:S02]  /*2140*/  @P2 MOV R10, R4 ;  /* 0x00000004000a2202 */ /* 0x000fe40000000f00 */
[----:B------:R-:W-:Y:S02]  /*2150*/  @P2 R2UR.BROADCAST UR8, R3 ;  /* 0x00000000030822ca */ /* 0x000fe400008e0000 */
[----:B------:R-:W-:-:S11]  /*2160*/  @P2 LOP3.LUT R9, R5, 0xffff, RZ, 0xc0, !PT ;  /* 0x0000ffff05092812 */ /* 0x000fd600078ec0ff */
[----:B------:R-:W-:Y:S01]  /*2170*/  @UP0 UMOV UR36, UR8 ;  /* 0x0000000800240c82 */ /* 0x000fe20008000000 */
[----:B-1----:R-:W-:Y:S05]  /*2180*/  @!P0 BRA `(.L_x_40) ;  /* 0x0000000000b88947 */ /* 0x002fea0003800000 */
[----:B------:R-:W3:Y:S01]  /*2190*/  LDC.64 R4, c[0x0][0xb18] ;  /* 0x0002c600ff047b82 */ /* 0x000ee20000000a00 */
[----:B------:R-:W-:-:S07]  /*21a0*/  ISETP.NE.AND P3, PT, R40, 0x1, PT ;  /* 0x000000012800780c */ /* 0x000fce0003f65270 */
[----:B------:R-:W1:Y:S08]  /*21b0*/  LDC.64 R6, c[0x0][0xb10] ;  /* 0x0002c400ff067b82 */ /* 0x000e700000000a00 */
[----:B------:R-:W2:Y:S08]  /*21c0*/  LDC R14, c[0x0][0xb20] ;  /* 0x0002c800ff0e7b82 */ /* 0x000eb00000000800 */
[----:B------:R-:W4:Y:S01]  /*21d0*/  LDC R15, c[0x0][0xb0c] ;  /* 0x0002c300ff0f7b82 */ /* 0x000f220000000800 */
[----:B---3--:R-:W-:Y:S01]  /*21e0*/  IMAD.HI.U32 R21, R0, R5, RZ ;  /* 0x0000000500157227 */ /* 0x008fe200078e00ff */
[----:B------:R-:W-:-:S03]  /*21f0*/  ISETP.NE.AND P0, PT, R4, 0x1, PT ;  /* 0x000000010400780c */ /* 0x000fc60003f05270 */
[----:B------:R-:W-:-:S03]  /*2200*/  IMAD.HI.U32 R5, R9, R5, RZ ;  /* 0x0000000509057227 */ /* 0x000fc600078e00ff */
[----:B------:R-:W3:Y:S01]  /*2210*/  LDC.64 R2, c[0x0][0xb28] ;  /* 0x0002ca00ff027b82 */ /* 0x000ee20000000a00 */
[----:B-1----:R-:W-:-:S04]  /*2220*/  IMAD.HI.U32 R22, R8, R6, RZ ;  /* 0x0000000608167227 */ /* 0x002fc800078e00ff */
[----:B------:R-:W-:Y:S01]  /*2230*/  IMAD.HI.U32 R23, R10, R6, RZ ;  /* 0x000000060a177227 */ /* 0x000fe200078e00ff */
[----:B------:R-:W-:Y:S02]  /*2240*/  SHF.R.U32.HI R22, RZ, R7, R22 ;  /* 0x00000007ff167219 */ /* 0x000fe40000011616 */
[-C--:B--2---:R-:W-:Y:S02]  /*2250*/  SHF.R.U32.HI R21, RZ, R14.reuse, R21 ;  /* 0x0000000eff157219 */ /* 0x084fe40000011615 */
[----:B------:R-:W-:Y:S02]  /*2260*/  SHF.R.U32.HI R5, RZ, R14, R5 ;  /* 0x0000000eff057219 */ /* 0x000fe40000011605 */
[----:B------:R-:W-:Y:S02]  /*2270*/  SEL R21, R0, R21, !P0 ;  /* 0x0000001500157207 */ /* 0x000fe40004000000 */
[----:B------:R-:W-:Y:S02]  /*2280*/  SHF.R.U32.HI R23, RZ, R7, R23 ;  /* 0x00000007ff177219 */ /* 0x000fe40000011617 */
[----:B----4-:R-:W-:-:S02]  /*2290*/  ISETP.NE.AND P1, PT, R15, 0x1, PT ;  /* 0x000000010f00780c */ /* 0x010fc40003f25270 */
[----:B------:R-:W-:Y:S02]  /*22a0*/  SEL R5, R9, R5, !P0 ;  /* 0x0000000509057207 */ /* 0x000fe40004000000 */
[----:B------:R-:W-:Y:S02]  /*22b0*/  SEL R22, R8, R22, !P1 ;  /* 0x0000001608167207 */ /* 0x000fe40004800000 */
[----:B------:R-:W-:Y:S01]  /*22c0*/  SEL R23, R10, R23, !P1 ;  /* 0x000000170a177207 */ /* 0x000fe20004800000 */
[----:B---3--:R-:W-:-:S04]  /*22d0*/  IMAD.HI.U32 R20, R21, R2, RZ ;  /* 0x0000000215147227 */ /* 0x008fc800078e00ff */
        /* <DEDUP_REMOVED lines=10> */
[----:B------:R-:W-:-:S04]  /*2380*/  @!P0 IMAD.HI.U32 R7, R23, R2, RZ ;  /* 0x0000000217078227 */ /* 0x000fc800078e00ff */
[----:B------:R-:W-:Y:S01]  /*2390*/  IMAD.MOV R2, RZ, RZ, -R6 ;  /* 0x000000ffff027224 */ /* 0x000fe200078e0a06 */
[----:B------:R-:W-:Y:S02]  /*23a0*/  @!P0 SHF.R.U32.HI R3, RZ, R3, R7 ;  /* 0x00000003ff038219 */ /* 0x000fe40000011607 */
[----:B------:R-:W-:Y:S01]  /*23b0*/  IADD3 R7, PT, PT, -R5, RZ, RZ ;  /* 0x000000ff05077210 */ /* 0x000fe20007ffe1ff */
[----:B------:R-:W-:Y:S01]  /*23c0*/  IMAD R2, R40, R2, R5 ;  /* 0x0000000228027224 */ /* 0x000fe200078e0205 */
        /* <DEDUP_REMOVED lines=10> */
.L_x_40:
[----:B------:R-:W1:Y:S02]  /*2470*/  LDCU UR8, c[0x0][0xb30] ;  /* 0x00016600ff0877ac */ /* 0x000e640008000800 */
[----:B-1----:R-:W-:-:S09]  /*2480*/  UISETP.NE.AND UP0, UPT, UR8, 0x1, UPT ;  /* 0x000000010800788c */ /* 0x002fd2000bf05270 */
[----:B------:R-:W-:Y:S05]  /*2490*/  BRA.U UP0, `(.L_x_41) ;  /* 0x0000000100407547 */ /* 0x000fea000b800000 */
[----:B------:R-:W1:Y:S08]  /*24a0*/  LDC.64 R4, c[0x0][0xb10] ;  /* 0x0002c400ff047b82 */ /* 0x000e700000000a00 */
[----:B------:R-:W2:Y:S08]  /*24b0*/  LDC.64 R2, c[0x0][0xb18] ;  /* 0x0002c600ff027b82 */ /* 0x000eb00000000a00 */
[----:B------:R-:W4:Y:S08]  /*24c0*/  LDC R6, c[0x0][0xb20] ;  /* 0x0002c800ff067b82 */ /* 0x000f300000000800 */
[----:B------:R-:W3:Y:S01]  /*24d0*/  LDC R7, c[0x0][0xb0c] ;  /* 0x0002c300ff077b82 */ /* 0x000ee20000000800 */
[----:B-1----:R-:W-:-:S05]  /*24e0*/  IMAD.HI.U32 R4, R10, R4, RZ ;  /* 0x000000040a047227 */ /* 0x002fca00078e00ff */
[----:B------:R-:W-:Y:S01]  /*24f0*/  SHF.R.U32.HI R4, RZ, R5, R4 ;  /* 0x00000005ff047219 */ /* 0x000fe20000011604 */
[----:B--2---:R-:W-:Y:S01]  /*2500*/  IMAD.HI.U32 R3, R9, R3, RZ ;  /* 0x0000000309037227 */ /* 0x004fe200078e00ff */
[----:B------:R-:W-:-:S04]  /*2510*/  ISETP.NE.AND P0, PT, R2, 0x1, PT ;  /* 0x000000010200780c */ /* 0x000fc80003f05270 */
[----:B----4-:R-:W-:-:S04]  /*2520*/  SHF.R.U32.HI R3, RZ, R6, R3 ;  /* 0x00000006ff037219 */ /* 0x010fc80000011603 */
[----:B------:R-:W-:Y:S02]  /*2530*/  SEL R3, R9, R3, !P0 ;  /* 0x0000000309037207 */ /* 0x000fe40004000000 */
[----:B---3--:R-:W-:-:S04]  /*2540*/  ISETP.NE.AND P1, PT, R7, 0x1, PT ;  /* 0x000000010700780c */ /* 0x008fc80003f25270 */
[----:B------:R-:W-:-:S05]  /*2550*/  SEL R4, R10, R4, !P1 ;  /* 0x000000040a047207 */ /* 0x000fca0004800000 */
[----:B------:R-:W-:Y:S02]  /*2560*/  IMAD.IADD R5, R3, 0x1, -R4 ;  /* 0x0000000103057824 */ /* 0x000fe400078e0a04 */
[----:B------:R-:W-:Y:S02]  /*2570*/  IMAD.IADD R3, R4, 0x1, -R3 ;  /* 0x0000000104037824 */ /* 0x000fe400078e0a03 */
[----:B------:R-:W-:Y:S02]  /*2580*/  IMAD R10, R5, R7, R10 ;  /* 0x00000007050a7224 */ /* 0x000fe400078e020a */
[----:B------:R-:W-:-:S07]  /*2590*/  IMAD R9, R3, R2, R9 ;  /* 0x0000000203097224 */ /* 0x000fce00078e0209 */
.L_x_41:
[----:B------:R-:W-:Y:S01]  /*25a0*/  VIADD R16, R16, 0x1 ;  /* 0x0000000110107836 */ /* 0x000fe20000000000 */
[----:B------:R-:W-:Y:S01]  /*25b0*/  PLOP3.LUT P1, PT, PT, PT, PT, 0x80, 0x8 ;  /* 0x000000000008781c */ /* 0x000fe20003f2f070 */
[----:B------:R-:W-:Y:S02]  /*25c0*/  IMAD.IADD R14, R10, 0x1, R95 ;  /* 0x000000010a0e7824 */ /* 0x000fe400078e025f */
[----:B------:R-:W-:Y:S01]  /*25d0*/  IMAD.IADD R15, R9, 0x1, R94 ;  /* 0x00000001090f7824 */ /* 0x000fe200078e025e */
[----:B------:R-:W-:-:S04]  /*25e0*/  ISETP.NE.AND P0, PT, R16, 0x2, PT ;  /* 0x000000021000780c */ /* 0x000fc80003f05270 */
[----:B------:R-:W-:Y:S02]  /*25f0*/  SEL R2, RZ, 0x1, P0 ;  /* 0x00000001ff027807 */ /* 0x000fe40000000000 */
[----:B------:R-:W-:Y:S02]  /*2600*/  SEL R16, R16, RZ, P0 ;  /* 0x000000ff10107207 */ /* 0x000fe40000000000 */
[----:B------:R-:W-:Y:S01]  /*2610*/  LOP3.LUT R13, R13, R2, RZ, 0x3c, !PT ;  /* 0x000000020d0d7212 */ /* 0x000fe200078e3cff */
[----:B------:R-:W-:Y:S06]  /*2620*/  @P2 BRA `(.L_x_42) ;  /* 0xfffffff000582947 */ /* 0x000fec000383ffff */
[----:B------:R-:W-:Y:S01]  /*2630*/  UIADD3 UR6, UPT, UPT, UR6, 0x28, URZ ;  /* 0x0000002806067890 */ /* 0x000fe2000fffe0ff */
[----:B------:R-:W-:-:S03]  /*2640*/  SHF.L.U32 R2, R17, 0x1f, RZ ;  /* 0x0000001f11027819 */ /* 0x000fc600000006ff */
[----:B------:R-:W-:-:S09]  /*2650*/  ULEA UR4, UR23, UR6, 0x3 ;  /* 0x0000000617047291 */ /* 0x000fd2000f8e18ff */
[----:B------:R-:W1:Y:S02]  /*2660*/  SYNCS.PHASECHK.TRANS64.TRYWAIT P0, [UR4], R2 ;  /* 0x00000002ff0075a7 */ /* 0x000e640008001104 */
[----:B-1----:R-:W-:Y:S05]  /*2670*/  @!P0 BRA `(.L_x_43) ;  /* 0x00000074005c8947 */ /* 0x002fea0003800000 */
.L_x_149:
[----:B------:R-:W-:-:S04]  /*2680*/  UIADD3 UR5, UPT, UPT, UR23, 0x1, URZ ;  /* 0x0000000117057890 */ /* 0x000fc8000fffe0ff */
[----:B------:R-:W-:-:S04]  /*2690*/  UISETP.NE.AND UP0, UPT, UR5, 0x5, UPT ;  /* 0x000000050500788c */ /* 0x000fc8000bf05270 */
[----:B------:R-:W-:Y:S02]  /*26a0*/  USEL UR7, URZ, 0x1, UP0 ;  /* 0x00000001ff077887 */ /* 0x000fe40008000000 */
[----:B------:R-:W-:-:S04]  /*26b0*/  USEL UR5, UR5, URZ, UP0 ;  /* 0x000000ff05057287 */ /* 0x000fc80008000000 */
[----:B------:R-:W-:Y:S01]  /*26c0*/  ULEA UR4, UR5, UR6, 0x3 ;  /* 0x0000000605047291 */ /* 0x000fe2000f8e18ff */
[----:B-1----:R-:W-:-:S04]  /*26d0*/  LOP3.LUT R2, R17, UR7, RZ, 0x3c, !PT ;  /* 0x0000000711027c12 */ /* 0x002fc8000f8e3cff */
[----:B------:R-:W-:-:S04]  /*26e0*/  SHF.L.U32 R3, R2, 0x1f, RZ ;  /* 0x0000001f02037819 */ /* 0x000fc800000006ff */
[----:B------:R-:W1:Y:S02]  /*26f0*/  SYNCS.PHASECHK.TRANS64.TRYWAIT P0, [UR4], R3 ;  /* 0x00000003ff0075a7 */ /* 0x000e640008001104 */
[----:B-1----:R-:W-:Y:S05]  /*2700*/  @!P0 BRA `(.L_x_44) ;  /* 0x0000007400508947 */ /* 0x002fea0003800000 */
.L_x_151:
[----:B------:R-:W-:-:S04]  /*2710*/  UIADD3 UR5, UPT, UPT, UR5, 0x1, URZ ;  /* 0x0000000105057890 */ /* 0x000fc8000fffe0ff */
[----:B------:R-:W-:-:S04]  /*2720*/  UISETP.NE.AND UP0, UPT, UR5, 0x5, UPT ;  /* 0x000000050500788c */ /* 0x000fc8000bf05270 */
[----:B------:R-:W-:Y:S02]  /*2730*/  USEL UR7, URZ, 0x1, UP0 ;  /* 0x00000001ff077887 */ /* 0x000fe40008000000 */
[----:B------:R-:W-:-:S04]  /*2740*/  USEL UR5, UR5, URZ, UP0 ;  /* 0x000000ff05057287 */ /* 0x000fc80008000000 */
[----:B------:R-:W-:Y:S01]  /*2750*/  ULEA UR4, UR5, UR6, 0x3 ;  /* 0x0000000605047291 */ /* 0x000fe2000f8e18ff */
[----:B------:R-:W-:-:S04]  /*2760*/  LOP3.LUT R2, R2, UR7, RZ, 0x3c, !PT ;  /* 0x0000000702027c12 */ /* 0x000fc8000f8e3cff */
[----:B-1----:R-:W-:-:S04]  /*2770*/  SHF.L.U32 R3, R2, 0x1f, RZ ;  /* 0x0000001f02037819 */ /* 0x002fc800000006ff */
[----:B------:R-:W1:Y:S02]  /*2780*/  SYNCS.PHASECHK.TRANS64.TRYWAIT P0, [UR4], R3 ;  /* 0x00000003ff0075a7 */ /* 0x000e640008001104 */
[----:B-1----:R-:W-:Y:S05]  /*2790*/  @!P0 BRA `(.L_x_45) ;  /* 0x0000007400448947 */ /* 0x002fea0003800000 */
.L_x_153:
        /* <DEDUP_REMOVED lines=9> */
.L_x_155:
[----:B------:R-:W-:-:S04]  /*2830*/  UIADD3 UR5, UPT, UPT, UR5, 0x1, URZ ;  /* 0x0000000105057890 */ /* 0x000fc8000fffe0ff */
[----:B------:R-:W-:-:S04]  /*2840*/  UISETP.NE.AND UP0, UPT, UR5, 0x5, UPT ;  /* 0x000000050500788c */ /* 0x000fc8000bf05270 */
[----:B------:R-:W-:Y:S02]  /*2850*/  USEL UR4, URZ, 0x1, UP0 ;  /* 0x00000001ff047887 */ /* 0x000fe40008000000 */
[----:B------:R-:W-:-:S04]  /*2860*/  USEL UR5, UR5, URZ, UP0 ;  /* 0x000000ff05057287 */ /* 0x000fc80008000000 */
[----:B------:R-:W-:Y:S01]  /*2870*/  ULEA UR5, UR5, UR6, 0x3 ;  /* 0x0000000605057291 */ /* 0x000fe2000f8e18ff */
[----:B------:R-:W-:-:S04]  /*2880*/  LOP3.LUT R2, R2, UR4, RZ, 0x3c, !PT ;  /* 0x0000000402027c12 */ /* 0x000fc8000f8e3cff */
[----:B------:R-:W-:Y:S01]  /*2890*/  SHF.L.U32 R2, R2, 0x1f, RZ ;  /* 0x0000001f02027819 */ /* 0x000fe200000006ff */
[----:B-1-3--:R-:W-:-:S07]  /*28a0*/  IMAD.U32 R0, RZ, RZ, UR5 ;  /* 0x00000005ff007e24 */ /* 0x00afce000f8e00ff */
.L_x_47:
[----:B-1----:R1:W2:Y:S02]  /*28b0*/  SYNCS.PHASECHK.TRANS64.TRYWAIT P0, [R0+URZ], R2 ;  /* 0x00000002000075a7 */ /* 0x0022a400080011ff */
[----:B--2---:R-:W-:Y:S05]  /*28c0*/  @!P0 NANOSLEEP.SYNCS 0x989680 ;  /* 0x009896800000895d */ /* 0x004fea0003900000 */
[----:B------:R-:W2:Y:S02]  /*28d0*/  @!P0 SYNCS.PHASECHK.TRANS64 P0, [R0+URZ], R2 ;  /* 0x00000002000085a7 */ /* 0x000ea400080010ff */
[----:B--2---:R-:W-:Y:S05]  /*28e0*/  @P0 EXIT ;  /* 0x000000000000094d */ /* 0x004fea0003800000 */
[----:B------:R-:W-:Y:S05]  /*28f0*/  BRA `(.L_x_47) ;  /* 0xfffffffc00ec7947 */ /* 0x000fea000383ffff */
.L_x_22:
[----:B------:R-:W-:-:S04]  /*2900*/  UISETP.NE.AND UP1, UPT, UR37, URZ, UPT ;  /* 0x000000ff2500728c */ /* 0x000fc8000bf25270 */
[----:B------:R-:W-:-:S09]  /*2910*/  UISETP.NE.OR UP1, UPT, UR10, 0x1, UP1 ;  /* 0x000000010a00788c */ /* 0x000fd20008f25670 */
[----:B------:R-:W-:Y:S05]  /*2920*/  BRA.U UP1, `(.L_x_48) ;  /* 0x00000005014c7547 */ /* 0x000fea000b800000 */
[----:B------:R-:W-:Y:S01]  /*2930*/  HFMA2 R11, -RZ, RZ, 0, 0 ;  /* 0x00000000ff0b7431 */ /* 0x000fe200000001ff */
[----:B------:R-:W-:Y:S01]  /*2940*/  ISETP.GE.U32.AND P2, PT, R10, 0x2, PT ;  /* 0x000000020a00780c */ /* 0x000fe20003f46070 */
[----:B------:R-:W-:Y:S01]  /*2950*/  IMAD.MOV.U32 R12, RZ, RZ, 0x1 ;  /* 0x00000001ff0c7424 */ /* 0x000fe200078e00ff */
[----:B------:R-:W-:Y:S01]  /*2960*/  CS2R R8, SRZ ;  /* 0x0000000000087805 */ /* 0x000fe2000001ff00 */
[----:B------:R-:W-:Y:S01]  /*2970*/  IMAD.MOV.U32 R3, RZ, RZ, RZ ;  /* 0x000000ffff037224 */ /* 0x000fe200078e00ff */
[----:B------:R-:W-:Y:S01]  /*2980*/  UMOV UR4, 0x400 ;  /* 0x0000040000047882 */ /* 0x000fe20000000000 */
[----:B------:R-:W-:Y:S01]  /*2990*/  UMOV UR6, URZ ;  /* 0x000000ff00067c82 */ /* 0x000fe20008000000 */
[----:B------:R-:W-:-:S12]  /*29a0*/  ULEA UR37, UR37, UR4, 0x18 ;  /* 0x0000000425257291 */ /* 0x000fd8000f8ec0ff */
.L_x_52:
[----:B------:R-:W-:Y:S02]  /*29b0*/  LEA R0, R3, UR37, 0x3 ;  /* 0x0000002503007c11 */ /* 0x000fe4000f8e18ff */
[----:B------:R-:W-:-:S03]  /*29c0*/  SHF.L.U32 R4, R8, 0x1f, RZ ;  /* 0x0000001f08047819 */ /* 0x000fc600000006ff */
[----:B------:R-:W-:Y:S01]  /*29d0*/  VIADD R5, R0, 0x110 ;  /* 0x0000011000057836 */ /* 0x000fe20000000000 */
[----:B------:R-:W1:Y:S02]  /*29e0*/  SYNCS.PHASECHK.TRANS64.TRYWAIT P0, [R0+URZ+0x100], R4 ;  /* 0x00010004000075a7 */ /* 0x000e6400080011ff */
[----:B-1----:R-:W-:Y:S05]  /*29f0*/  @!P0 BRA `(.L_x_49) ;  /* 0x0000007000dc8947 */ /* 0x002fea0003800000 */
.L_x_156:
[----:B------:R-:W-:Y:S01]  /*2a00*/  ULEA UR5, UR6, UR37, 0x3 ;  /* 0x0000002506057291 */ /* 0x000fe2000f8e18ff */
[----:B-1----:R-:W-:Y:S01]  /*2a10*/  PRMT R0, RZ, 0x654, R5 ;  /* 0x00000654ff007816 */ /* 0x002fe20000000005 */
[----:B------:R-:W-:Y:S01]  /*2a20*/  @!P2 IMAD.MOV.U32 R4, RZ, RZ, 0x10 ;  /* 0x00000010ff04a424 */ /* 0x000fe200078e00ff */
[----:B------:R-:W-:Y:S01]  /*2a30*/  SHF.L.U32 R5, R12, 0x1f, RZ ;  /* 0x0000001f0c057819 */ /* 0x000fe200000006ff */
[----:B------:R-:W-:Y:S01]  /*2a40*/  UIADD3 UR4, UPT, UPT, UR5, 0xa0, URZ ;  /* 0x000000a005047890 */ /* 0x000fe2000fffe0ff */
[----:B------:R1:W-:Y:S05]  /*2a50*/  SYNCS.ARRIVE.TRANS64.RED.A1T0 RZ, [R0+URZ], RZ ;  /* 0x000000ff00ff79a7 */ /* 0x0003ea00081004ff */
[----:B------:R-:W-:Y:S01]  /*2a60*/  IMAD.U32 R6, RZ, RZ, UR4 ;  /* 0x00000004ff067e24 */ /* 0x000fe2000f8e00ff */
[----:B------:R-:W2:Y:S04]  /*2a70*/  SYNCS.PHASECHK.TRANS64.TRYWAIT P0, [UR5+0xb0], R5 ;  /* 0x0000b005ff0075a7 */ /* 0x000ea80008001105 */
[----:B------:R-:W-:Y:S01]  /*2a80*/  PRMT R6, R10, 0x654, R6 ;  /* 0x000006540a067816 */ /* 0x000fe20000000006 */
[----:B-12---:R-:W-:Y:S06]  /*2a90*/  @!P0 BRA `(.L_x_50) ;  /* 0x0000007000c88947 */ /* 0x006fec0003800000 */
.L_x_158:
[----:B------:R-:W-:Y:S01]  /*2aa0*/  ULEA UR4, UR6, UR37, 0x4 ;  /* 0x0000002506047291 */ /* 0x000fe2000f8e20ff */
[----:B------:R-:W-:Y:S01]  /*2ab0*/  SEL R2, R6, R2, !P2 ;  /* 0x0000000206027207 */ /* 0x000fe20005000000 */
[----:B------:R-:W-:Y:S01]  /*2ac0*/  UIADD3 UR5, UPT, UPT, UR5, 0xa0, URZ ;  /* 0x000000a005057890 */ /* 0x000fe2000fffe0ff */
[----:B-1----:R-:W-:Y:S01]  /*2ad0*/  LEA R0, R11, UR37, 0x3 ;  /* 0x000000250b007c11 */ /* 0x002fe2000f8e18ff */
[----:B------:R-:W-:Y:S01]  /*2ae0*/  UIADD3 UR4, UPT, UPT, UR4, 0x130, URZ ;  /* 0x0000013004047890 */ /* 0x000fe2000fffe0ff */
[----:B------:R1:W-:Y:S01]  /*2af0*/  @!P2 SYNCS.ARRIVE.TRANS64.RED RZ, [R2+URZ], R4 ;  /* 0x0000000402ffa9a7 */ /* 0x0003e200080004ff */
[----:B------:R-:W-:Y:S01]  /*2b00*/  UIADD3 UR6, UPT, UPT, UR6, 0x1, URZ ;  /* 0x0000000106067890 */ /* 0x000fe2000fffe0ff */
[----:B------:R-:W-:-:S03]  /*2b10*/  VIADD R3, R3, 0x1 ;  /* 0x0000000103037836 */ /* 0x000fc60000000000 */
[----:B------:R-:W-:Y:S02]  /*2b20*/  UISETP.NE.AND UP0, UPT, UR6, 0x2, UPT ;  /* 0x000000020600788c */ /* 0x000fe4000bf05270 */
[----:B------:R-:W-:Y:S01]  /*2b30*/  ISETP.NE.AND P0, PT, R3, 0x2, PT ;  /* 0x000000020300780c */ /* 0x000fe20003f05270 */
[----:B------:R-:W-:Y:S06]  /*2b40*/  UGETNEXTWORKID.BROADCAST [UR4], [UR5] ;  /* 0x00000000040073ca */ /* 0x000fec0008000100 */
[----:B------:R-:W-:Y:S02]  /*2b50*/  USEL UR4, URZ, 0x1, UP0 ;  /* 0x00000001ff047887 */ /* 0x000fe40008000000 */
[----:B------:R-:W-:-:S04]  /*2b60*/  USEL UR6, UR6, URZ, UP0 ;  /* 0x000000ff06067287 */ /* 0x000fc80008000000 */
[----:B------:R-:W-:Y:S02]  /*2b70*/  LOP3.LUT R12, R12, UR4, RZ, 0x3c, !PT ;  /* 0x000000040c0c7c12 */ /* 0x000fe4000f8e3cff */
[----:B-1----:R-:W-:-:S04]  /*2b80*/  SHF.L.U32 R4, R9, 0x1f, RZ ;  /* 0x0000001f09047819 */ /* 0x002fc800000006ff */
[----:B------:R-:W1:Y:S02]  /*2b90*/  SYNCS.PHASECHK.TRANS64.TRYWAIT P1, [R0+URZ+0xa0], R4 ;  /* 0x0000a004000075a7 */ /* 0x000e6400080211ff */
[----:B-1----:R-:W-:Y:S05]  /*2ba0*/  @!P1 BRA `(.L_x_51) ;  /* 0x00000070009c9947 */ /* 0x002fea0003800000 */
.L_x_159:
[----:B-1----:R-:W-:Y:S01]  /*2bb0*/  LEA R4, R11, UR37, 0x4 ;  /* 0x000000250b047c11 */ /* 0x002fe2000f8e20ff */
[----:B------:R-:W-:Y:S01]  /*2bc0*/  VIADD R0, R0, 0xb0 ;  /* 0x000000b000007836 */ /* 0x000fe20000000000 */
[----:B------:R-:W-:Y:S01]  /*2bd0*/  SEL R3, R3, RZ, P0 ;  /* 0x000000ff03037207 */ /* 0x000fe20000000000 */
[----:B------:R-:W-:-:S03]  /*2be0*/  VIADD R11, R11, 0x1 ;  /* 0x000000010b0b7836 */ /* 0x000fc60000000000 */
[----:B------:R-:W1:Y:S01]  /*2bf0*/  LDS.128 R4, [R4+0x130] ;  /* 0x0001300004047984 */ /* 0x000e620000000c00 */
[----:B------:R-:W-:Y:S02]  /*2c00*/  PRMT R0, RZ, 0x654, R0 ;  /* 0x00000654ff007816 */ /* 0x000fe40000000000 */
[C---:B------:R-:W-:Y:S01]  /*2c10*/  ISETP.NE.AND P1, PT, R11.reuse, 0x2, PT ;  /* 0x000000020b00780c */ /* 0x040fe20003f25270 */
[----:B------:R-:W-:Y:S01]  /*2c20*/  @!PT LDS RZ, [RZ] ;  /* 0x00000000fffff984 */ /* 0x000fe20000000800 */
[----:B------:R-:W-:Y:S01]  /*2c30*/  @!PT LDS RZ, [RZ] ;  /* 0x00000000fffff984 */ /* 0x000fe20000000800 */
[----:B------:R-:W-:Y:S01]  /*2c40*/  @!PT LDS RZ, [RZ] ;  /* 0x00000000fffff984 */ /* 0x000fe20000000800 */
[----:B------:R-:W-:Y:S01]  /*2c50*/  @!PT LDS RZ, [RZ] ;  /* 0x00000000fffff984 */ /* 0x000fe20000000800 */
[----:B------:R2:W-:Y:S06]  /*2c60*/  MEMBAR.ALL.CTA ;  /* 0x0000000000007992 */ /* 0x0005ec0000008000 */
[----:B--2---:R-:W2:Y:S01]  /*2c70*/  FENCE.VIEW.ASYNC.S ;  /* 0x00000000000073c6 */ /* 0x004ea20000000000 */
[----:B------:R-:W-:Y:S01]  /*2c80*/  SEL R11, R11, RZ, P1 ;  /* 0x000000ff0b0b7207 */ /* 0x000fe20000800000 */
[----:B--2---:R2:W-:Y:S01]  /*2c90*/  SYNCS.ARRIVE.TRANS64.RED.A1T0 RZ, [R0+URZ], RZ ;  /* 0x000000ff00ff79a7 */ /* 0x0045e200081004ff */
[----:B-1----:R-:W-:-:S02]  /*2ca0*/  LOP3.LUT P3, RZ, R6, 0x1, RZ, 0xc0, !PT ;  /* 0x0000000106ff7812 */ /* 0x002fc4000786c0ff */
[----:B------:R-:W-:-:S04]  /*2cb0*/  SEL R4, RZ, 0x1, P1 ;  /* 0x00000001ff047807 */ /* 0x000fc80000800000 */
[----:B------:R-:W-:Y:S02]  /*2cc0*/  LOP3.LUT R9, R9, R4, RZ, 0x3c, !PT ;  /* 0x0000000409097212 */ /* 0x000fe400078e3cff */
[----:B--2---:R-:W-:-:S04]  /*2cd0*/  SEL R0, RZ, 0x1, P0 ;  /* 0x00000001ff007807 */ /* 0x004fc80000000000 */
[----:B------:R-:W-:Y:S01]  /*2ce0*/  LOP3.LUT R8, R8, R0, RZ, 0x3c, !PT ;  /* 0x0000000008087212 */ /* 0x000fe200078e3cff */
[----:B------:R-:W-:Y:S06]  /*2cf0*/  @P3 BRA `(.L_x_52) ;  /* 0xfffffffc002c3947 */ /* 0x000fec000383ffff */
[----:B------:R-:W-:Y:S01]  /*2d00*/  ULEA UR5, UR6, UR37, 0x3 ;  /* 0x0000002506057291 */ /* 0x000fe2000f8e18ff */
[----:B------:R-:W-:-:S08]  /*2d10*/  SHF.L.U32 R2, R12, 0x1f, RZ ;  /* 0x0000001f0c027819 */ /* 0x000fd000000006ff */
[----:B------:R-:W1:Y:S02]  /*2d20*/  SYNCS.PHASECHK.TRANS64 P0, [UR5+0xb0], R2 ;  /* 0x0000b002ff0075a7 */ /* 0x000e640008001005 */
[----:B-1----:R-:W-:Y:S05]  /*2d30*/  @P0 BRA `(.L_x_53) ;  /* 0x0000000000080947 */ /* 0x002fea0003800000 */
[----:B------:R-:W1:Y:S02]  /*2d40*/  SYNCS.PHASECHK.TRANS64.TRYWAIT P0, [UR5+0xb0], R2 ;  /* 0x0000b002ff0075a7 */ /* 0x000e640008001105 */
[----:B-1----:R-:W-:Y:S05]  /*2d50*/  @!P0 BRA `(.L_x_54) ;  /* 0x0000007000448947 */ /* 0x002fea0003800000 */
.L_x_53:
[----:B------:R-:W-:-:S04]  /*2d60*/  UIADD3 UR4, UPT, UPT, UR6, 0x1, URZ ;  /* 0x0000000106047890 */ /* 0x000fc8000fffe0ff */
[----:B------:R-:W-:-:S04]  /*2d70*/  UISETP.NE.AND UP0, UPT, UR4, 0x2, UPT ;  /* 0x000000020400788c */ /* 0x000fc8000bf05270 */
[----:B------:R-:W-:Y:S02]  /*2d80*/  USEL UR7, URZ, 0x1, UP0 ;  /* 0x00000001ff077887 */ /* 0x000fe40008000000 */
[----:B------:R-:W-:-:S04]  /*2d90*/  USEL UR4, UR4, URZ, UP0 ;  /* 0x000000ff04047287 */ /* 0x000fc80008000000 */
[----:B------:R-:W-:Y:S01]  /*2da0*/  ULEA UR4, UR4, UR37, 0x3 ;  /* 0x0000002504047291 */ /* 0x000fe2000f8e18ff */
[----:B-1----:R-:W-:-:S04]  /*2db0*/  LOP3.LUT R2, R12, UR7, RZ, 0x3c, !PT ;  /* 0x000000070c027c12 */ /* 0x002fc8000f8e3cff */
[----:B------:R-:W-:-:S04]  /*2dc0*/  SHF.L.U32 R0, R2, 0x1f, RZ ;  /* 0x0000001f02007819 */ /* 0x000fc800000006ff */
[----:B------:R-:W1:Y:S02]  /*2dd0*/  SYNCS.PHASECHK.TRANS64 P0, [UR4+0xb0], R0 ;  /* 0x0000b000ff0075a7 */ /* 0x000e640008001004 */
[----:B-1----:R-:W-:Y:S05]  /*2de0*/  @P0 EXIT ;  /* 0x000000000000094d */ /* 0x002fea0003800000 */
[----:B------:R-:W-:Y:S02]  /*2df0*/  SHF.L.U32 R2, R2, 0x1f, RZ ;  /* 0x0000001f02027819 */ /* 0x000fe400000006ff */
[----:B------:R-:W-:-:S07]  /*2e00*/  MOV R0, UR4 ;  /* 0x0000000400007c02 */ /* 0x000fce0008000f00 */
.L_x_55:
[----:B-1----:R1:W2:Y:S02]  /*2e10*/  SYNCS.PHASECHK.TRANS64.TRYWAIT P0, [R0+URZ+0xb0], R2 ;  /* 0x0000b002000075a7 */ /* 0x0022a400080011ff */
[----:B--2---:R-:W-:Y:S05]  /*2e20*/  @!P0 NANOSLEEP.SYNCS 0x989680 ;  /* 0x009896800000895d */ /* 0x004fea0003900000 */
[----:B------:R-:W2:Y:S02]  /*2e30*/  @!P0 SYNCS.PHASECHK.TRANS64 P0, [R0+URZ+0xb0], R2 ;  /* 0x0000b002000085a7 */ /* 0x000ea400080010ff */
[----:B--2---:R-:W-:Y:S05]  /*2e40*/  @P0 EXIT ;  /* 0x000000000000094d */ /* 0x004fea0003800000 */
[----:B------:R-:W-:Y:S05]  /*2e50*/  BRA `(.L_x_55) ;  /* 0xfffffffc00ec7947 */ /* 0x000fea000383ffff */
.L_x_48:
[----:B------:R-:W-:Y:S05]  /*2e60*/  BRA.U UP4, `(.L_x_56) ;  /* 0x0000001104d87547 */ /* 0x000fea000b800000 */
[----:B------:R-:W-:Y:S01]  /*2e70*/  UMOV UR6, 0x40 ;  /* 0x0000004000067882 */ /* 0x000fe20000000000 */
[----:B------:R-:W-:Y:S01]  /*2e80*/  NOP ;  /* 0x0000000000007918 */ /* 0x000fe20000000000 */
[----:B------:R-:W-:Y:S01]  /*2e90*/  ULEA UR6, UR37, UR6, 0x18 ;  /* 0x0000000625067291 */ /* 0x000fe2000f8ec0ff */
[----:B------:R-:W-:Y:S02]  /*2ea0*/  UMOV UR7, 0x400 ;  /* 0x0000040000077882 */ /* 0x000fe40000000000 */
[----:B------:R-:W-:-:S06]  /*2eb0*/  ULEA UR37, UR37, UR7, 0x18 ;  /* 0x0000000725257291 */ /* 0x000fcc000f8ec0ff */
[----:B------:R-:W1:Y:S02]  /*2ec0*/  LDS.U8 R2, [UR6+0x1c] ;  /* 0x00001c06ff027984 */ /* 0x000e640008000000 */
[----:B-1----:R-:W-:-:S13]  /*2ed0*/  ISETP.NE.AND P0, PT, R2, RZ, PT ;  /* 0x000000ff0200720c */ /* 0x002fda0003f05270 */
[----:B------:R-:W-:Y:S05]  /*2ee0*/  @P0 BRA `(.L_x_57) ;  /* 0x0000000400080947 */ /* 0x000fea0003800000 */
[----:B------:R-:W-:Y:S02]  /*2ef0*/  UISETP.NE.U32.AND UP0, UPT, UR5, 0x1, UPT ;  /* 0x000000010500788c */ /* 0x000fe4000bf05070 */
[----:B------:R-:W-:-:S07]  /*2f00*/  UIADD3 UR8, UPT, UPT, UR6, 0x8, URZ ;  /* 0x0000000806087890 */ /* 0x000fce000fffe0ff */
[----:B------:R-:W-:Y:S05]  /*2f10*/  BRA.U !UP0, `(.L_x_58) ;  /* 0x00000001089c7547 */ /* 0x000fea000b800000 */
[----:B------:R-:W-:Y:S01]  /*2f20*/  ELECT P0, URZ, PT ;  /* 0x0000000000ff782f */ /* 0x000fe20003800000 */
[----:B------:R-:W-:-:S12]  /*2f30*/  BSSY B0, `(.L_x_58) ;  /* 0x0000025000007945 */ /* 0x000fd80003800000 */
[----:B------:R-:W-:Y:S05]  /*2f40*/  @!P0 BRA `(.L_x_59) ;  /* 0x00000000008c8947 */ /* 0x000fea0003800000 */
[----:B------:R-:W-:-:S05]  /*2f50*/  UMOV UR7, 0x10 ;  /* 0x0000001000077882 */ /* 0x000fca0000000000 */
[----:B------:R-:W-:Y:S04]  /*2f60*/  DEPBAR.LE SB1, 0x36 ;  /* 0x00009d800000791a */ /* 0x000fe80000000000 */
[----:B------:R-:W1:Y:S02]  /*2f70*/  UTCATOMSWS.2CTA.FIND_AND_SET.ALIGN UP1, UR7, UR7 ;  /* 0x00000007000775e3 */ /* 0x000e640008220800 */
[----:B-1----:R-:W-:Y:S01]  /*2f80*/  MOV R10, UR7 ;  /* 0x00000007000a7c02 */ /* 0x002fe20008000f00 */
[----:B------:R-:W-:Y:S06]  /*2f90*/  BRA.U UP1, `(.L_x_60) ;  /* 0x0000000101187547 */ /* 0x000fec000b800000 */
.L_x_61:
[----:B------:R-:W-:Y:S05]  /*2fa0*/  NANOSLEEP 0x64 ;  /* 0x000000640000795d */ /* 0x000fea0003800000 */
[----:B------:R-:W-:-:S05]  /*2fb0*/  UMOV UR7, 0x10 ;  /* 0x0000001000077882 */ /* 0x000fca0000000000 */
[----:B------:R-:W-:Y:S04]  /*2fc0*/  DEPBAR.LE SB1, 0x36 ;  /* 0x00009d800000791a */ /* 0x000fe80000000000 */
[----:B------:R-:W1:Y:S02]  /*2fd0*/  UTCATOMSWS.2CTA.FIND_AND_SET.ALIGN UP1, UR7, UR7 ;  /* 0x00000007000775e3 */ /* 0x000e640008220800 */
[----:B-1----:R-:W-:Y:S01]  /*2fe0*/  MOV R10, UR7 ;  /* 0x00000007000a7c02 */ /* 0x002fe20008000f00 */
[----:B------:R-:W-:Y:S05]  /*2ff0*/  BRA.U !UP1, `(.L_x_61) ;  /* 0xfffffffd09e87547 */ /* 0x000fea000b83ffff */
.L_x_60:
[----:B------:R-:W1:Y:S01]  /*3000*/  LDS R5, [UR6+0x10] ;  /* 0x00001006ff057984 */ /* 0x000e620008000800 */
[----:B------:R-:W-:Y:S01]  /*3010*/  IMAD.U32 R3, RZ, RZ, UR37 ;  /* 0x00000025ff037e24 */ /* 0x000fe2000f8e00ff */
[----:B------:R-:W-:-:S03]  /*3020*/  MOV R2, UR4 ;  /* 0x0000000400027c02 */ /* 0x000fc60008000f00 */
[----:B------:R-:W-:Y:S01]  /*3030*/  VIADD R3, R3, 0x150 ;  /* 0x0000015003037836 */ /* 0x000fe20000000000 */
[----:B-1----:R-:W-:-:S04]  /*3040*/  SHF.L.U32 R5, R5, 0x1f, RZ ;  /* 0x0000001f05057819 */ /* 0x002fc800000006ff */
[----:B------:R-:W1:Y:S02]  /*3050*/  SYNCS.PHASECHK.TRANS64.TRYWAIT P0, [UR6+0x8], R5 ;  /* 0x00000805ff0075a7 */ /* 0x000e640008001106 */
[----:B-1----:R-:W-:Y:S05]  /*3060*/  @P0 BRA `(.L_x_62) ;  /* 0x0000000000080947 */ /* 0x002fea0003800000 */
[----:B------:R-:W1:Y:S02]  /*3070*/  SYNCS.PHASECHK.TRANS64.TRYWAIT P0, [UR6+0x8], R5 ;  /* 0x00000805ff0075a7 */ /* 0x000e640008001106 */
[----:B-1----:R-:W-:Y:S05]  /*3080*/  @!P0 BRA `(.L_x_63) ;  /* 0x0000006c00908947 */ /* 0x002fea0003800000 */
.L_x_62:
[----:B-1----:R-:W-:Y:S01]  /*3090*/  HFMA2 R4, -RZ, RZ, 0, 5.9604644775390625e-08 ;  /* 0x00000001ff047431 */ /* 0x002fe200000001ff */
[----:B------:R-:W-:Y:S01]  /*30a0*/  UPRMT UR7, UR4, 0x654, UR8 ;  /* 0x0000065404077896 */ /* 0x000fe20008000008 */
[----:B------:R-:W-:Y:S01]  /*30b0*/  IMAD.MOV.U32 R7, RZ, RZ, 0xffff ;  /* 0x0000ffffff077424 */ /* 0x000fe200078e00ff */
[----:B------:R-:W-:Y:S01]  /*30c0*/  PRMT R2, R2, 0x654, R3 ;  /* 0x0000065402027816 */ /* 0x000fe20000000003 */
[----:B------:R-:W-:Y:S02]  /*30d0*/  IMAD.MOV.U32 R5, RZ, RZ, 0x4 ;  /* 0x00000004ff057424 */ /* 0x000fe400078e00ff */
[----:B------:R-:W-:Y:S01]  /*30e0*/  IMAD.SHL.U32 R9, R10, 0x20, RZ ;  /* 0x000000200a097824 */ /* 0x000fe200078e00ff */
[----:B------:R-:W-:Y:S02]  /*30f0*/  MOV R3, UR7 ;  /* 0x0000000700037c02 */ /* 0x000fe40008000f00 */
[-C--:B------:R-:W-:Y:S01]  /*3100*/  SHF.L.U32 R7, R7, R10.reuse, RZ ;  /* 0x0000000a07077219 */ /* 0x080fe200000006ff */
[----:B------:R1:W-:Y:S01]  /*3110*/  SYNCS.ARRIVE.TRANS64.RED RZ, [UR7], R5 ;  /* 0x00000005ffff79a7 */ /* 0x0003e20008000407 */
[----:B------:R-:W-:Y:S01]  /*3120*/  SHF.L.U32 R6, R4, R10, RZ ;  /* 0x0000000a04067219 */ /* 0x000fe200000006ff */
[----:B------:R1:W-:Y:S04]  /*3130*/  STS [UR37+0x150], R9 ;  /* 0x00015009ff007988 */ /* 0x0003e80008000825 */
[----:B------:R1:W-:Y:S04]  /*3140*/  STAS [R2.64], R10 ;  /* 0x0000000a02007dbd */ /* 0x0003e8000c0008ff */
[----:B------:R1:W-:Y:S04]  /*3150*/  ATOMS.OR RZ, [UR6+0x14], R7 ;  /* 0x00001407ffff798c */ /* 0x0003e8000b000006 */
[----:B------:R1:W-:Y:S04]  /*3160*/  ATOMS.OR RZ, [UR6+0x18], R6 ;  /* 0x00001806ffff798c */ /* 0x0003e8000b000006 */
[----:B------:R1:W-:Y:S02]  /*3170*/  ATOMS.XOR RZ, [UR6+0x10], R4 ;  /* 0x00001004ffff798c */ /* 0x0003e4000b800006 */
.L_x_59:
[----:B------:R-:W-:Y:S05]  /*3180*/  BSYNC B0 ;  /* 0x0000000000007941 */ /* 0x000fea0003800000 */
.L_x_58:
[----:B------:R-:W-:Y:S05]  /*3190*/  BRA.U UP0, `(.L_x_64) ;  /* 0x00000001006c7547 */ /* 0x000fea000b800000 */
[----:B------:R-:W-:-:S03]  /*31a0*/  UMOV UR7, 0xffffffff ;  /* 0xffffffff00077882 */ /* 0x000fc60000000000 */
[----:B------:R-:W-:Y:S05]  /*31b0*/  BRA.DIV UR7, `(.L_x_65) ;  /* 0x0000006e075c7947 */ /* 0x000fea000b800000 */
[----:B------:R-:W-:-:S13]  /*31c0*/  ELECT P6, URZ, PT ;  /* 0x0000000000ff782f */ /* 0x000fda00038c0000 */
.L_x_163:
[----:B------:R-:W-:Y:S05]  /*31d0*/  @!P6 BRA `(.L_x_64) ;  /* 0x00000000005ce947 */ /* 0x000fea0003800000 */
[----:B-1----:R-:W1:Y:S02]  /*31e0*/  LDS R3, [UR6+0x10] ;  /* 0x00001006ff037984 */ /* 0x002e640008000800 */
[----:B-1----:R-:W-:-:S04]  /*31f0*/  SHF.L.U32 R3, R3, 0x1f, RZ ;  /* 0x0000001f03037819 */ /* 0x002fc800000006ff */
[----:B------:R-:W1:Y:S02]  /*3200*/  SYNCS.PHASECHK.TRANS64.TRYWAIT P0, [UR6+0x8], R3 ;  /* 0x00000803ff0075a7 */ /* 0x000e640008001106 */
[----:B-1----:R-:W-:Y:S05]  /*3210*/  @P0 BRA `(.L_x_66) ;  /* 0x0000000000080947 */ /* 0x002fea0003800000 */
[----:B------:R-:W1:Y:S02]  /*3220*/  SYNCS.PHASECHK.TRANS64.TRYWAIT P0, [UR6+0x8], R3 ;  /* 0x00000803ff0075a7 */ /* 0x000e640008001106 */
[----:B-1----:R-:W-:Y:S05]  /*3230*/  @!P0 BRA `(.L_x_67) ;  /* 0x0000006c005c8947 */ /* 0x002fea0003800000 */
.L_x_66:
[----:B------:R-:W2:Y:S01]  /*3240*/  LDS R5, [UR37+0x150] ;  /* 0x00015025ff057984 */ /* 0x000ea20008000800 */
[----:B-1----:R-:W-:Y:S02]  /*3250*/  HFMA2 R2, -RZ, RZ, 0, 5.9604644775390625e-08 ;  /* 0x00000001ff027431 */ /* 0x002fe400000001ff */
[----:B------:R-:W-:Y:S01]  /*3260*/  IMAD.MOV.U32 R3, RZ, RZ, 0xffff ;  /* 0x0000ffffff037424 */ /* 0x000fe200078e00ff */
[----:B------:R-:W-:Y:S01]  /*3270*/  UPRMT UR7, UR4, 0x654, UR8 ;  /* 0x0000065404077896 */ /* 0x000fe20008000008 */
[----:B--2---:R-:W-:-:S03]  /*3280*/  IMAD.SHL.U32 R4, R5, 0x20, RZ ;  /* 0x0000002005047824 */ /* 0x004fc600078e00ff */
[-C--:B------:R-:W-:Y:S02]  /*3290*/  SHF.L.U32 R3, R3, R5.reuse, RZ ;  /* 0x0000000503037219 */ /* 0x080fe400000006ff */
[----:B------:R-:W-:Y:S01]  /*32a0*/  SHF.L.U32 R5, R2, R5, RZ ;  /* 0x0000000502057219 */ /* 0x000fe200000006ff */
[----:B------:R2:W-:Y:S04]  /*32b0*/  STS [UR37+0x150], R4 ;  /* 0x00015004ff007988 */ /* 0x0005e80008000825 */
[----:B------:R2:W-:Y:S04]  /*32c0*/  ATOMS.OR RZ, [UR6+0x14], R3 ;  /* 0x00001403ffff798c */ /* 0x0005e8000b000006 */
[----:B------:R2:W-:Y:S01]  /*32d0*/  ATOMS.OR RZ, [UR6+0x18], R5 ;  /* 0x00001805ffff798c */ /* 0x0005e2000b000006 */
[----:B------:R-:W-:Y:S03]  /*32e0*/  SYNCS.ARRIVE.TRANS64.RED.A1T0 RZ, [UR7], RZ ;  /* 0x000000ffffff79a7 */ /* 0x000fe60008100407 */
[----:B------:R2:W-:Y:S01]  /*32f0*/  ATOMS.XOR RZ, [UR6+0x10], R2 ;  /* 0x00001002ffff798c */ /* 0x0005e2000b800006 */
[----:B------:R-:W-:Y:S05]  /*3300*/  BRA `(.L_x_64) ;  /* 0x0000000000107947 */ /* 0x000fea0003800000 */
.L_x_57:
[----:B------:R-:W-:-:S05]  /*3310*/  MOV R2, 0xffffffff ;  /* 0xffffffff00027802 */ /* 0x000fca0000000f00 */
[----:B------:R1:W-:Y:S02]  /*3320*/  STS [UR37+0x150], R2 ;  /* 0x00015002ff007988 */ /* 0x0003e40008000825 */
[----:B-1----:R-:W-:Y:S02]  /*3330*/  MOV R2, 0x3350 ;  /* 0x0000335000027802 */ /* 0x002fe40000000f00 */
[----:B-----5:R-:W-:Y:S05]  /*3340*/  CALL.REL.NOINC `($__internal_1_$__cuda_sm10x_tcgen05_guardrail_trap_phase_invalid_during_alloc) ;  /* 0x00000074002c7944 */ /* 0x020fea0003c00000 */
.L_x_64:
[----:B------:R-:W-:Y:S05]  /*3350*/  WARPSYNC.ALL ;  /* 0x0000000000007948 */ /* 0x000fea0003800000 */
[----:B------:R-:W3:Y:S01]  /*3360*/  S2UR UR7, SR_CgaCtaId ;  /* 0x00000000000779c3 */ /* 0x000ee20000008800 */
[----:B------:R-:W-:Y:S01]  /*3370*/  UMOV UR6, 0x400 ;  /* 0x0000040000067882 */ /* 0x000fe20000000000 */
[----:B------:R-:W-:-:S06]  /*3380*/  NOP ;  /* 0x0000000000007918 */ /* 0x000fcc0000000000 */
[----:B------:R-:W-:Y:S06]  /*3390*/  BAR.ARV 0x6, 0xa0 ;  /* 0x0182800000007b1d */ /* 0x000fec0000002000 */
[----:B------:R-:W4:Y:S01]  /*33a0*/  LDCU UR8, c[0x0][0x38c] ;  /* 0x00007180ff0877ac */ /* 0x000f220008000800 */
[----:B------:R-:W-:Y:S01]  /*33b0*/  LOP3.LUT R0, R0, 0xffff, RZ, 0xc0, !PT ;  /* 0x0000ffff00007812 */ /* 0x000fe200078ec0ff */
[----:B-1----:R-:W-:Y:S01]  /*33c0*/  IMAD.MOV.U32 R9, RZ, RZ, 0x1 ;  /* 0x00000001ff097424 */ /* 0x002fe200078e00ff */
[----:B------:R-:W-:Y:S01]  /*33d0*/  LOP3.LUT R8, R8, 0xffff, RZ, 0xc0, !PT ;  /* 0x0000ffff08087812 */ /* 0x000fe200078ec0ff */
[----:B------:R-:W-:Y:S01]  /*33e0*/  UMOV UR19, URZ ;  /* 0x000000ff00137c82 */ /* 0x000fe20008000000 */
[----:B------:R-:W-:Y:S01]  /*33f0*/  R2UR UR11, R0 ;  /* 0x00000000000b72ca */ /* 0x000fe200000e0000 */
[----:B------:R-:W-:Y:S01]  /*3400*/  UMOV UR18, URZ ;  /* 0x000000ff00127c82 */ /* 0x000fe20008000000 */
[----:B------:R-:W-:Y:S01]  /*3410*/  R2UR UR12, R8 ;  /* 0x00000000080c72ca */ /* 0x000fe200000e0000 */
[----:B------:R-:W-:Y:S01]  /*3420*/  IMAD.MOV.U32 R8, RZ, RZ, RZ ;  /* 0x000000ffff087224 */ /* 0x000fe200078e00ff */
[----:B------:R-:W-:Y:S01]  /*3430*/  UMOV UR17, URZ ;  /* 0x000000ff00117c82 */ /* 0x000fe20008000000 */
[----:B---3--:R-:W-:-:S02]  /*3440*/  ULEA UR7, UR7, UR6, 0x18 ;  /* 0x0000000607077291 */ /* 0x008fc4000f8ec0ff */
[----:B------:R-:W-:Y:S02]  /*3450*/  UISETP.NE.AND UP2, UPT, UR5, URZ, UPT ;  /* 0x000000ff0500728c */ /* 0x000fe4000bf45270 */
[----:B------:R-:W-:Y:S02]  /*3460*/  UIADD3 UR13, UPT, UPT, UR7, 0x6300, URZ ;  /* 0x00006300070d7890 */ /* 0x000fe4000fffe0ff */
[----:B------:R-:W-:Y:S02]  /*3470*/  UIADD3 UR14, UPT, UPT, UR7, 0x10300, URZ ;  /* 0x00010300070e7890 */ /* 0x000fe4000fffe0ff */
[----:B----4-:R-:W-:Y:S01]  /*3480*/  UIADD3 UR8, UPT, UPT, UR8, 0x7f, URZ ;  /* 0x0000007f08087890 */ /* 0x010fe2000fffe0ff */
[----:B--2---:R-:W1:Y:S01]  /*3490*/  LDS R2, [UR7+0x150] ;  /* 0x00015007ff027984 */ /* 0x004e620008000800 */
[----:B------:R-:W-:Y:S02]  /*34a0*/  USHF.R.U32.HI UR13, URZ, 0x4, UR13 ;  /* 0x00000004ff0d7899 */ /* 0x000fe4000801160d */
[----:B------:R-:W-:-:S02]  /*34b0*/  USHF.R.S32.HI UR6, URZ, 0x1f, UR8 ;  /* 0x0000001fff067899 */ /* 0x000fc40008011408 */
[----:B------:R-:W-:Y:S02]  /*34c0*/  USHF.R.U32.HI UR14, URZ, 0x4, UR14 ;  /* 0x00000004ff0e7899 */ /* 0x000fe4000801160e */
[----:B------:R-:W-:Y:S02]  /*34d0*/  ULEA.HI UR6, UR6, UR8, URZ, 0x7 ;  /* 0x0000000806067291 */ /* 0x000fe4000f8f38ff */
[----:B------:R-:W-:Y:S02]  /*34e0*/  ULOP3.LUT UR13, UR13, 0x3fff, URZ, 0xc0, !UPT ;  /* 0x00003fff0d0d7892 */ /* 0x000fe4000f8ec0ff */
[----:B------:R-:W-:Y:S02]  /*34f0*/  USHF.R.S32.HI UR6, URZ, 0x7, UR6 ;  /* 0x00000007ff067899 */ /* 0x000fe40008011406 */
[----:B------:R-:W-:Y:S02]  /*3500*/  ULOP3.LUT UR14, UR14, 0x3fff, URZ, 0xc0, !UPT ;  /* 0x00003fff0e0e7892 */ /* 0x000fe4000f8ec0ff */
[----:B------:R-:W-:Y:S01]  /*3510*/  UISETP.LT.AND UP0, UPT, UR6, 0x1, UPT ;  /* 0x000000010600788c */ /* 0x000fe2000bf01270 */
[----:B------:R-:W-:Y:S01]  /*3520*/  UMOV UR28, 0x0 ;  /* 0x00000000001c7882 */ /* 0x000fe20000000000 */
[----:B------:R-:W-:Y:S01]  /*3530*/  UMOV UR29, 0x8400490 ;  /* 0x08400490001d7882 */ /* 0x000fe20000000000 */
[----:B------:R-:W-:-:S02]  /*3540*/  ULOP3.LUT UR13, UR13, 0x10000, URZ, 0xfc, !UPT ;  /* 0x000100000d0d7892 */ /* 0x000fc4000f8efcff */
[----:B------:R-:W-:Y:S02]  /*3550*/  ULOP3.LUT UR14, UR14, 0x10000, URZ, 0xfc, !UPT ;  /* 0x000100000e0e7892 */ /* 0x000fe4000f8efcff */
[----:B------:R-:W-:Y:S01]  /*3560*/  USEL UR20, UR6, 0x1, !UP0 ;  /* 0x0000000106147887 */ /* 0x000fe2000c000000 */
[----:B------:R-:W-:Y:S01]  /*3570*/  UMOV UR26, 0x0 ;  /* 0x00000000001a7882 */ /* 0x000fe20000000000 */
[----:B------:R-:W-:Y:S01]  /*3580*/  UMOV UR27, 0x8400490 ;  /* 0x08400490001b7882 */ /* 0x000fe20000000000 */
[----:B------:R-:W-:Y:S01]  /*3590*/  UMOV UR24, 0x0 ;  /* 0x0000000000187882 */ /* 0x000fe20000000000 */
[----:B------:R-:W-:Y:S01]  /*35a0*/  UMOV UR25, 0x8400490 ;  /* 0x0840049000197882 */ /* 0x000fe20000000000 */
[----:B------:R-:W-:Y:S01]  /*35b0*/  UMOV UR22, 0x0 ;  /* 0x0000000000167882 */ /* 0x000fe20000000000 */
[----:B------:R-:W-:Y:S01]  /*35c0*/  UMOV UR23, 0x8400490 ;  /* 0x0840049000177882 */ /* 0x000fe20000000000 */
[----:B-1----:R-:W-:Y:S02]  /*35d0*/  R2UR UR21, R2 ;  /* 0x00000000021572ca */ /* 0x002fe400000e0000 */
[----:B------:R-:W-:-:S13]  /*35e0*/  CS2R R2, SRZ ;  /* 0x0000000000027805 */ /* 0x000fda000001ff00 */
.L_x_75:
[C---:B------:R-:W-:Y:S02]  /*35f0*/  LEA R0, R8.reuse, UR7, 0x3 ;  /* 0x0000000708007c11 */ /* 0x040fe4000f8e18ff */
[----:B------:R-:W-:Y:S02]  /*3600*/  SHF.L.U32 R4, R3, 0x1f, RZ ;  /* 0x0000001f03047819 */ /* 0x000fe400000006ff */
[----:B------:R-:W-:Y:S02]  /*3610*/  LEA R5, R8, UR7, 0x4 ;  /* 0x0000000708057c11 */ /* 0x000fe4000f8e20ff */
[----:B------:R-:W1:Y:S02]  /*3620*/  SYNCS.PHASECHK.TRANS64.TRYWAIT P0, [R0+URZ+0xa0], R4 ;  /* 0x0000a004000075a7 */ /* 0x000e6400080011ff */
[----:B-1-34-:R-:W-:Y:S05]  /*3630*/  @!P0 BRA `(.L_x_68) ;  /* 0x0000006800748947 */ /* 0x01afea0003800000 */
.L_x_164:
[----:B-1----:R-:W1:Y:S01]  /*3640*/  LDS.128 R4, [R5+0x130] ;  /* 0x0001300005047984 */ /* 0x002e620000000c00 */
[----:B------:R-:W-:Y:S02]  /*3650*/  VIADD R0, R0, 0xb0 ;  /* 0x000000b000007836 */ /* 0x000fe40000000000 */
[----:B------:R-:W-:Y:S01]  /*3660*/  VIADD R8, R8, 0x1 ;  /* 0x0000000108087836 */ /* 0x000fe20000000000 */
[----:B------:R-:W-:Y:S01]  /*3670*/  @!PT LDS RZ, [RZ] ;  /* 0x00000000fffff984 */ /* 0x000fe20000000800 */
[----:B------:R-:W-:Y:S01]  /*3680*/  @!PT LDS RZ, [RZ] ;  /* 0x00000000fffff984 */ /* 0x000fe20000000800 */
[----:B------:R-:W-:Y:S01]  /*3690*/  @!PT LDS RZ, [RZ] ;  /* 0x00000000fffff984 */ /* 0x000fe20000000800 */
[----:B------:R-:W-:Y:S01]  /*36a0*/  @!PT LDS RZ, [RZ] ;  /* 0x00000000fffff984 */ /* 0x000fe20000000800 */
[----:B------:R2:W-:Y:S06]  /*36b0*/  MEMBAR.ALL.CTA ;  /* 0x0000000000007992 */ /* 0x0005ec0000008000 */
[----:B--2---:R-:W2:Y:S01]  /*36c0*/  FENCE.VIEW.ASYNC.S ;  /* 0x00000000000073c6 */ /* 0x004ea20000000000 */
[----:B------:R-:W-:-:S04]  /*36d0*/  PRMT R0, RZ, 0x654, R0 ;  /* 0x00000654ff007816 */ /* 0x000fc80000000000 */
[----:B--2---:R2:W-:Y:S01]  /*36e0*/  SYNCS.ARRIVE.TRANS64.RED.A1T0 RZ, [R0+URZ], RZ ;  /* 0x000000ff00ff79a7 */ /* 0x0045e200081004ff */
[----:B-1----:R-:W-:Y:S01]  /*36f0*/  LOP3.LUT P1, RZ, R6, 0x1, RZ, 0xc0, !PT ;  /* 0x0000000106ff7812 */ /* 0x002fe2000782c0ff */
[----:B--2---:R-:W-:-:S12]  /*3700*/  BRA.U UP2, `(.L_x_69) ;  /* 0x0000000502087547 */ /* 0x004fd8000b800000 */
[----:B------:R-:W1:Y:S01]  /*3710*/  LDCU UR8, c[0x0][0x38c] ;  /* 0x00007180ff0877ac */ /* 0x000e620008000800 */
[----:B------:R-:W-:Y:S02]  /*3720*/  PLOP3.LUT P2, PT, PT, PT, PT, 0x80, 0x8 ;  /* 0x000000000008781c */ /* 0x000fe40003f4f070 */
[----:B------:R-:W-:Y:S01]  /*3730*/  SHF.L.U32 R4, R9, 0x1f, RZ ;  /* 0x0000001f09047819 */ /* 0x000fe200000006ff */
[----:B------:R-:W-:Y:S02]  /*3740*/  ULEA UR9, UR19, UR7, 0x3 ;  /* 0x0000000713097291 */ /* 0x000fe4000f8e18ff */
[----:B------:R-:W-:Y:S02]  /*3750*/  ULEA UR10, UR19, UR21, 0x7 ;  /* 0x00000015130a7291 */ /* 0x000fe4000f8e38ff */
[----:B-1----:R-:W-:-:S06]  /*3760*/  UISETP.GE.AND UP0, UPT, UR8, 0x1, UPT ;  /* 0x000000010800788c */ /* 0x002fcc000bf06270 */
[----:B------:R-:W-:-:S05]  /*3770*/  PLOP3.LUT P0, PT, PT, PT, UP0, 0x80, 0x8 ;  /* 0x000000000008781c */ /* 0x000fca0003f0f008 */
[----:B------:R-:W-:-:S08]  /*3780*/  @UP0 ULEA UR8, UR18, UR7, 0x3 ;  /* 0x0000000712080291 */ /* 0x000fd0000f8e18ff */
[----:B------:R-:W-:-:S04]  /*3790*/  @P0 SHF.L.U32 R0, R2, 0x1f, RZ ;  /* 0x0000001f02000819 */ /* 0x000fc800000006ff */
[----:B------:R1:W2:Y:S01]  /*37a0*/  @P0 SYNCS.PHASECHK.TRANS64.TRYWAIT P2, [UR8], R0 ;  /* 0x00000000ff0005a7 */ /* 0x0002a20008041108 */
[----:B------:R-:W3:Y:S02]  /*37b0*/  SYNCS.PHASECHK.TRANS64.TRYWAIT P0, [UR9+0xe0], R4 ;  /* 0x0000e004ff0075a7 */ /* 0x000ee40008001109 */
[----:B-123--:R-:W-:Y:S05]  /*37c0*/  @!P0 BRA `(.L_x_70) ;  /* 0x0000006800248947 */ /* 0x00efea0003800000 */
.L_x_166:
[----:B------:R-:W-:Y:S01]  /*37d0*/  UMOV UR16, UR17 ;  /* 0x0000001100107c82 */ /* 0x000fe20008000000 */
[----:B------:R-:W-:Y:S05]  /*37e0*/  BRA.U !UP0, `(.L_x_71) ;  /* 0x0000000108c07547 */ /* 0x000fea000b800000 */
[----:B------:R-:W-:Y:S02]  /*37f0*/  UIADD3 UR16, UPT, UPT, UR20, UR17, URZ ;  /* 0x0000001114107290 */ /* 0x000fe4000fffe0ff */
[----:B------:R-:W-:Y:S01]  /*3800*/  UPLOP3.LUT UP3, UPT, UPT, UPT, UPT, 0x40, 0x4 ;  /* 0x000000000004789c */ /* 0x000fe20003f6e870 */
[----:B------:R-:W-:Y:S01]  /*3810*/  UMOV UR15, UR6 ;  /* 0x00000006000f7c82 */ /* 0x000fe20008000000 */
[----:B------:R-:W-:-:S09]  /*3820*/  UMOV UR46, UR18 ;  /* 0x00000012002e7c82 */ /* 0x000fd20008000000 */
.L_x_74:
[----:B--2---:R-:W-:Y:S01]  /*3830*/  ULEA UR8, UR46, UR7, 0x3 ;  /* 0x000000072e087291 */ /* 0x004fe2000f8e18ff */
[----:B---3--:R-:W-:Y:S11]  /*3840*/  @P2 BRA `(.L_x_72) ;  /* 0x00000000000c2947 */ /* 0x008ff60003800000 */
[----:B-1----:R-:W-:Y:S04]  /*3850*/  SHF.L.U32 R4, R2, 0x1f, RZ ;  /* 0x0000001f02047819 */ /* 0x002fe800000006ff */
[----:B------:R-:W1:Y:S02]  /*3860*/  SYNCS.PHASECHK.TRANS64.TRYWAIT P0, [UR8], R4 ;  /* 0x00000004ff0075a7 */ /* 0x000e640008001108 */
[----:B-1----:R-:W-:Y:S05]  /*3870*/  @!P0 BRA `(.L_x_73) ;  /* 0x0000006800108947 */ /* 0x002fea0003800000 */
.L_x_72:
[----:B------:R-:W-:Y:S01]  /*3880*/  UISETP.NE.AND UP0, UPT, UR15, 0x1, UPT ;  /* 0x000000010f00788c */ /* 0x000fe2000bf05270 */
[----:B------:R-:W-:Y:S01]  /*3890*/  PLOP3.LUT P2, PT, PT, PT, PT, 0x80, 0x8 ;  /* 0x000000000008781c */ /* 0x000fe20003f4f070 */
[----:B------:R-:W-:Y:S02]  /*38a0*/  UIADD3 UR18, UPT, UPT, UR46, 0x1, URZ ;  /* 0x000000012e127890 */ /* 0x000fe4000fffe0ff */
[----:B------:R-:W-:Y:S02]  /*38b0*/  ULEA UR32, UR46, UR14, 0xa ;  /* 0x0000000e2e207291 */ /* 0x000fe4000f8e50ff */
[----:B------:R-:W-:Y:S01]  /*38c0*/  UISETP.NE.AND UP1, UPT, UR18, 0x5, UPT ;  /* 0x000000051200788c */ /* 0x000fe2000bf25270 */
[----:B------:R-:W-:Y:S01]  /*38d0*/  PLOP3.LUT P0, PT, PT, PT, UP0, 0x80, 0x8 ;  /* 0x000000000008781c */ /* 0x000fe20003f0f008 */
[----:B------:R-:W-:Y:S02]  /*38e0*/  UIADD3 UR44, UPT, UPT, UR32, 0x2, URZ ;  /* 0x00000002202c7890 */ /* 0x000fe4000fffe0ff */
[----:B------:R-:W-:Y:S02]  /*38f0*/  USEL UR31, URZ, 0x1, UP1 ;  /* 0x00000001ff1f7887 */ /* 0x000fe40008800000 */
[----:B------:R-:W-:Y:S02]  /*3900*/  USEL UR18, UR18, URZ, UP1 ;  /* 0x000000ff12127287 */ /* 0x000fe40008800000 */
[----:B------:R-:W-:Y:S02]  /*3910*/  UIADD3 UR40, UPT, UPT, UR32, 0x4, URZ ;  /* 0x0000000420287890 */ /* 0x000fe4000fffe0ff */
[----:B------:R-:W-:Y:S01]  /*3920*/  @UP0 ULEA UR30, UR18, UR7, 0x3 ;  /* 0x00000007121e0291 */ /* 0x000fe2000f8e18ff */
[----:B------:R-:W-:Y:S01]  /*3930*/  LOP3.LUT R2, R2, UR31, RZ, 0x3c, !PT ;  /* 0x0000001f02027c12 */ /* 0x000fe2000f8e3cff */
[----:B------:R-:W-:Y:S02]  /*3940*/  UIADD3 UR36, UPT, UPT, UR32, 0x6, URZ ;  /* 0x0000000620247890 */ /* 0x000fe4000fffe0ff */
[----:B------:R-:W-:Y:S01]  /*3950*/  UIADD3 UR8, UPT, UPT, UR8, 0x28, URZ ;  /* 0x0000002808087890 */ /* 0x000fe2000fffe0ff */
[----:B-1----:R-:W-:Y:S01]  /*3960*/  @P0 SHF.L.U32 R0, R2, 0x1f, RZ ;  /* 0x0000001f02000819 */ /* 0x002fe200000006ff */
[----:B------:R-:W-:Y:S02]  /*3970*/  UIADD3 UR17, UPT, UPT, UR17, 0x1, URZ ;  /* 0x0000000111117890 */ /* 0x000fe4000fffe0ff */
[----:B------:R-:W-:Y:S01]  /*3980*/  UIADD3 UR15, UPT, UPT, UR15, -0x1, URZ ;  /* 0xffffffff0f0f7890 */ /* 0x000fe2000fffe0ff */
[----:B------:R2:W3:Y:S01]  /*3990*/  @P0 SYNCS.PHASECHK.TRANS64.TRYWAIT P2, [UR30], R0 ;  /* 0x00000000ff0005a7 */ /* 0x0004e2000804111e */
[----:B------:R-:W-:Y:S02]  /*39a0*/  ULEA UR30, UR46, UR13, 0x9 ;  /* 0x0000000d2e1e7291 */ /* 0x000fe4000f8e48ff */
[----:B------:R-:W-:Y:S02]  /*39b0*/  UISETP.NE.AND UP0, UPT, UR17, UR16, UPT ;  /* 0x000000101100728c */ /* 0x000fe4000bf05270 */
[----:B------:R-:W-:Y:S02]  /*39c0*/  UIADD3 UR42, UPT, UPT, UR30, 0x2, URZ ;  /* 0x000000021e2a7890 */ /* 0x000fe4000fffe0ff */
[----:B------:R-:W-:Y:S02]  /*39d0*/  UIADD3 UR38, UPT, UPT, UR30, 0x4, URZ ;  /* 0x000000041e267890 */ /* 0x000fe4000fffe0ff */
[----:B------:R-:W-:Y:S01]  /*39e0*/  UIADD3 UR34, UPT, UPT, UR30, 0x6, URZ ;  /* 0x000000061e227890 */ /* 0x000fe2000fffe0ff */
[----:B------:R-:W-:Y:S01]  /*39f0*/  UMOV UR33, 0x40004040 ;  /* 0x4000404000217882 */ /* 0x000fe20000000000 */
[----:B------:R-:W-:Y:S01]  /*3a00*/  UMOV UR31, 0x40004040 ;  /* 0x40004040001f7882 */ /* 0x000fe20000000000 */
[----:B------:R-:W-:Y:S01]  /*3a10*/  UMOV UR45, 0x40004040 ;  /* 0x40004040002d7882 */ /* 0x000fe20000000000 */
[----:B------:R2:W-:Y:S01]  /*3a20*/  UTCQMMA.2CTA gdesc[UR30], gdesc[UR32], tmem[UR10], tmem[UR28], idesc[UR29], UP3 ;  /* 0x00ff1c201e0075ea */ /* 0x0005e20009a0030a */
[----:B------:R-:W-:Y:S01]  /*3a30*/  UPLOP3.LUT UP3, UPT, UPT, UPT, UPT, 0x80, 0x8 ;  /* 0x000000000008789c */ /* 0x000fe20003f6f070 */
[----:B------:R-:W-:Y:S01]  /*3a40*/  UMOV UR43, 0x40004040 ;  /* 0x40004040002b7882 */ /* 0x000fe20000000000 */
[----:B------:R-:W-:Y:S01]  /*3a50*/  UMOV UR41, 0x40004040 ;  /* 0x4000404000297882 */ /* 0x000fe20000000000 */
[----:B------:R2:W-:Y:S01]  /*3a60*/  UTCQMMA.2CTA gdesc[UR42], gdesc[UR44], tmem[UR10], tmem[UR26], idesc[UR27], UPT ;  /* 0x00ff1a2c2a0075ea */ /* 0x0005e2000ba0030a */
[----:B------:R-:W-:Y:S01]  /*3a70*/  UMOV UR39, 0x40004040 ;  /* 0x4000404000277882 */ /* 0x000fe20000000000 */
[----:B------:R-:W-:Y:S01]  /*3a80*/  UMOV UR37, 0x40004040 ;  /* 0x4000404000257882 */ /* 0x000fe20000000000 */
[----:B------:R-:W-:Y:S01]  /*3a90*/  UMOV UR35, 0x40004040 ;  /* 0x4000404000237882 */ /* 0x000fe20000000000 */
[----:B------:R2:W-:Y:S01]  /*3aa0*/  UTCQMMA.2CTA gdesc[UR38], gdesc[UR40], tmem[UR10], tmem[UR24], idesc[UR25], UPT ;  /* 0x00ff1828260075ea */ /* 0x0005e2000ba0030a */
[----:B------:R2:W-:Y:S01]  /*3ab0*/  UTCQMMA.2CTA gdesc[UR34], gdesc[UR36], tmem[UR10], tmem[UR22], idesc[UR23], UPT ;  /* 0x00ff1624220075ea */ /* 0x0005e2000ba0030a */
[----:B------:R2:W-:Y:S01]  /*3ac0*/  UTCBAR.2CTA.MULTICAST [UR8], URZ, UR12 ;  /* 0x000000ff080073e9 */ /* 0x0005e2000820080c */
[----:B------:R-:W-:Y:S01]  /*3ad0*/  UMOV UR46, UR18 ;  /* 0x00000012002e7c82 */ /* 0x000fe20008000000 */
[----:B------:R-:W-:Y:S05]  /*3ae0*/  BRA.U UP0, `(.L_x_74) ;  /* 0xfffffffd00507547 */ /* 0x000fea000b83ffff */
.L_x_71:
[----:B------:R-:W-:Y:S01]  /*3af0*/  UIADD3 UR9, UPT, UPT, UR9, 0xc0, URZ ;  /* 0x000000c009097890 */ /* 0x000fe2000fffe0ff */
[----:B------:R-:W-:-:S08]  /*3b00*/  UMOV UR17, UR16 ;  /* 0x0000001000117c82 */ /* 0x000fd00008000000 */
[----:B------:R4:W-:Y:S01]  /*3b10*/  UTCBAR.2CTA.MULTICAST [UR9], URZ, UR11 ;  /* 0x000000ff090073e9 */ /* 0x0009e2000820080b */
[----:B------:R-:W-:Y:S02]  /*3b20*/  NOP ;  /* 0x0000000000007918 */ /* 0x000fe40000000000 */
.L_x_69:
[----:B------:R-:W-:Y:S01]  /*3b30*/  UIADD3 UR19, UPT, UPT, UR19, 0x1, URZ ;  /* 0x0000000113137890 */ /* 0x000fe2000fffe0ff */
[----:B------:R-:W-:-:S03]  /*3b40*/  ISETP.NE.AND P0, PT, R8, 0x2, PT ;  /* 0x000000020800780c */ /* 0x000fc60003f05270 */
[----:B------:R-:W-:Y:S01]  /*3b50*/  UISETP.NE.AND UP0, UPT, UR19, 0x4, UPT ;  /* 0x000000041300788c */ /* 0x000fe2000bf05270 */
[----:B-12---:R-:W-:Y:S02]  /*3b60*/  SEL R0, RZ, 0x1, P0 ;  /* 0x00000001ff007807 */ /* 0x006fe40000000000 */
[----:B------:R-:W-:Y:S01]  /*3b70*/  SEL R8, R8, RZ, P0 ;  /* 0x000000ff08087207 */ /* 0x000fe20000000000 */
[----:B------:R-:W-:Y:S01]  /*3b80*/  USEL UR8, URZ, 0x1, UP0 ;  /* 0x00000001ff087887 */ /* 0x000fe20008000000 */
[----:B------:R-:W-:Y:S01]  /*3b90*/  LOP3.LUT R3, R3, R0, RZ, 0x3c, !PT ;  /* 0x0000000003037212 */ /* 0x000fe200078e3cff */
[----:B------:R-:W-:-:S04]  /*3ba0*/  USEL UR19, UR19, URZ, UP0 ;  /* 0x000000ff13137287 */ /* 0x000fc80008000000 */
[----:B------:R-:W-:Y:S01]  /*3bb0*/  LOP3.LUT R9, R9, UR8, RZ, 0x3c, !PT ;  /* 0x0000000809097c12 */ /* 0x000fe2000f8e3cff */
[----:B------:R-:W-:Y:S07]  /*3bc0*/  @P1 BRA `(.L_x_75) ;  /* 0xfffffff800881947 */ /* 0x000fee000383ffff */
[----:B------:R-:W1:Y:S01]  /*3bd0*/  S2UR UR6, SR_CgaCtaId ;  /* 0x00000000000679c3 */ /* 0x000e620000008800 */
[----:B------:R-:W-:Y:S01]  /*3be0*/  ELECT P0, URZ, PT ;  /* 0x0000000000ff782f */ /* 0x000fe20003800000 */
[----:B------:R-:W-:Y:S01]  /*3bf0*/  HFMA2 R0, -RZ, RZ, 0, 5.9604644775390625e-08 ;  /* 0x00000001ff007431 */ /* 0x000fe200000001ff */
[----:B------:R-:W-:-:S05]  /*3c00*/  UMOV UR8, 0x40 ;  /* 0x0000004000087882 */ /* 0x000fca0000000000 */
[----:B------:R-:W-:Y:S01]  /*3c10*/  UVIRTCOUNT.DEALLOC.SMPOOL 0x80 ;  /* 0x000000800000784c */ /* 0x000fe20000000000 */
[----:B------:R-:W-:Y:S02]  /*3c20*/  UISETP.NE.AND UP0, UPT, UR5, URZ, UPT ;  /* 0x000000ff0500728c */ /* 0x000fe4000bf05270 */
[----:B-1----:R-:W-:-:S09]  /*3c30*/  ULEA UR6, UR6, UR8, 0x18 ;  /* 0x0000000806067291 */ /* 0x002fd2000f8ec0ff */
[----:B------:R1:W-:Y:S01]  /*3c40*/  @P0 STS.U8 [UR6+0x1c], R0 ;  /* 0x00001c00ff000988 */ /* 0x0003e20008000006 */
[----:B------:R-:W-:Y:S05]  /*3c50*/  BRA.U UP0, `(.L_x_76) ;  /* 0x0000000100a07547 */ /* 0x000fea000b800000 */
[----:B------:R-:W-:Y:S01]  /*3c60*/  UIADD3 UR5, UPT, UPT, UR7, 0xe0, URZ ;  /* 0x000000e007057890 */ /* 0x000fe2000fffe0ff */
[----:B------:R-:W-:-:S03]  /*3c70*/  SHF.L.U32 R2, R9, 0x1f, RZ ;  /* 0x0000001f09027819 */ /* 0x000fc600000006ff */
[----:B------:R-:W-:-:S09]  /*3c80*/  ULEA UR8, UR19, UR5, 0x3 ;  /* 0x0000000513087291 */ /* 0x000fd2000f8e18ff */
[----:B------:R-:W2:Y:S02]  /*3c90*/  SYNCS.PHASECHK.TRANS64.TRYWAIT P0, [UR8], R2 ;  /* 0x00000002ff0075a7 */ /* 0x000ea40008001108 */
[----:B--2---:R-:W-:Y:S05]  /*3ca0*/  @!P0 BRA `(.L_x_77) ;  /* 0x00000064001c8947 */ /* 0x004fea0003800000 */
.L_x_169:
[----:B----4-:R-:W-:-:S04]  /*3cb0*/  UIADD3 UR9, UPT, UPT, UR19, 0x1, URZ ;  /* 0x0000000113097890 */ /* 0x010fc8000fffe0ff */
        /* <DEDUP_REMOVED lines=8> */
.L_x_171:
        /* <DEDUP_REMOVED lines=9> */
.L_x_173:
[----:B------:R-:W-:-:S04]  /*3dd0*/  UIADD3 UR9, UPT, UPT, UR9, 0x1, URZ ;  /* 0x0000000109097890 */ /* 0x000fc8000fffe0ff */
[----:B------:R-:W-:-:S04]  /*3de0*/  UISETP.NE.AND UP1, UPT, UR9, 0x4, UPT ;  /* 0x000000040900788c */ /* 0x000fc8000bf25270 */
[----:B------:R-:W-:Y:S02]  /*3df0*/  USEL UR8, URZ, 0x1, UP1 ;  /* 0x00000001ff087887 */ /* 0x000fe40008800000 */
[----:B------:R-:W-:-:S04]  /*3e00*/  USEL UR9, UR9, URZ, UP1 ;  /* 0x000000ff09097287 */ /* 0x000fc80008800000 */
[----:B------:R-:W-:Y:S01]  /*3e10*/  ULEA UR9, UR9, UR5, 0x3 ;  /* 0x0000000509097291 */ /* 0x000fe2000f8e18ff */
[----:B------:R-:W-:-:S04]  /*3e20*/  LOP3.LUT R2, R2, UR8, RZ, 0x3c, !PT ;  /* 0x0000000802027c12 */ /* 0x000fc8000f8e3cff */
[----:B------:R-:W-:Y:S01]  /*3e30*/  SHF.L.U32 R2, R2, 0x1f, RZ ;  /* 0x0000001f02027819 */ /* 0x000fe200000006ff */
[----:B-1----:R-:W-:-:S04]  /*3e40*/  IMAD.U32 R0, RZ, RZ, UR9 ;  /* 0x00000009ff007e24 */ /* 0x002fc8000f8e00ff */
[----:B------:R1:W2:Y:S03]  /*3e50*/  SYNCS.PHASECHK.TRANS64.TRYWAIT P0, [R0+URZ], R2 ;  /* 0x00000002000075a7 */ /* 0x0002a600080011ff */
[----:B--2---:R-:W-:Y:S05]  /*3e60*/  @!P0 NANOSLEEP.SYNCS 0x989680 ;  /* 0x009896800000895d */ /* 0x004fea0003900000 */
[----:B------:R-:W2:Y:S02]  /*3e70*/  @!P0 SYNCS.PHASECHK.TRANS64 P0, [R0+URZ], R2 ;  /* 0x00000002000085a7 */ /* 0x000ea400080010ff */
[----:B--2---:R-:W-:Y:S05]  /*3e80*/  @P0 BRA `(.L_x_80) ;  /* 0x0000000000200947 */ /* 0x004fea0003800000 */
.L_x_81:
[----:B--2---:R2:W4:Y:S02]  /*3e90*/  SYNCS.PHASECHK.TRANS64.TRYWAIT P0, [R0+URZ], R2 ;  /* 0x00000002000075a7 */ /* 0x00452400080011ff */
[----:B----4-:R-:W-:Y:S05]  /*3ea0*/  @!P0 NANOSLEEP.SYNCS 0x989680 ;  /* 0x009896800000895d */ /* 0x010fea0003900000 */
[----:B------:R-:W4:Y:S02]  /*3eb0*/  @!P0 SYNCS.PHASECHK.TRANS64 P0, [R0+URZ], R2 ;  /* 0x00000002000085a7 */ /* 0x000f2400080010ff */
[----:B----4-:R-:W-:Y:S05]  /*3ec0*/  @!P0 BRA `(.L_x_81) ;  /* 0xfffffffc00f08947 */ /* 0x010fea000383ffff */
[----:B------:R-:W-:Y:S05]  /*3ed0*/  BRA `(.L_x_80) ;  /* 0x00000000000c7947 */ /* 0x000fea0003800000 */
.L_x_76:
[----:B------:R-:W-:-:S04]  /*3ee0*/  UIADD3 UR5, UPT, UPT, UR7, 0x120, URZ ;  /* 0x0000012007057890 */ /* 0x000fc8000fffe0ff */
[----:B------:R-:W-:-:S09]  /*3ef0*/  UPRMT UR5, UR4, 0x654, UR5 ;  /* 0x0000065404057896 */ /* 0x000fd20008000005 */
[----:B------:R-:W-:Y:S03]  /*3f00*/  SYNCS.ARRIVE.TRANS64.RED.A1T0 RZ, [UR5], RZ ;  /* 0x000000ffffff79a7 */ /* 0x000fe60008100405 */
.L_x_80:
[----:B-12---:R-:W-:Y:S01]  /*3f10*/  SHF.L.U32 R2, RZ, 0x1f, RZ ;  /* 0x0000001fff027819 */ /* 0x006fe200000006ff */
[----:B------:R-:W-:Y:S01]  /*3f20*/  UIADD3 UR5, UPT, UPT, UR7, 0x120, URZ ;  /* 0x0000012007057890 */ /* 0x000fe2000fffe0ff */
[----:B------:R-:W-:Y:S02]  /*3f30*/  PLOP3.LUT P0, PT, PT, PT, UP0, 0x80, 0x8 ;  /* 0x000000000008781c */ /* 0x000fe40003f0f008 */
[----:B------:R-:W1:Y:S02]  /*3f40*/  SYNCS.PHASECHK.TRANS64.TRYWAIT P1, [UR7+0x120], R2 ;  /* 0x00012002ff0075a7 */ /* 0x000e640008021107 */
[----:B-1----:R-:W-:Y:S09]  /*3f50*/  @!P1 BRA `(.L_x_82) ;  /* 0x0000006000b89947 */ /* 0x002ff20003800000 */
.L_x_175:
[----:B------:R-:W-:Y:S01]  /*3f60*/  @!UP0 UPRMT UR5, UR4, 0x654, UR5 ;  /* 0x0000065404058896 */ /* 0x000fe20008000005 */
[----:B------:R-:W-:Y:S02]  /*3f70*/  UMOV UR8, 0xffff ;  /* 0x0000ffff00087882 */ /* 0x000fe40000000000 */
[----:B------:R-:W-:-:S06]  /*3f80*/  UMOV UR4, 0x1 ;  /* 0x0000000100047882 */ /* 0x000fcc0000000000 */
[----:B------:R-:W-:Y:S01]  /*3f90*/  @!P0 SYNCS.ARRIVE.TRANS64.RED.A1T0 RZ, [UR5], RZ ;  /* 0x000000ffffff89a7 */ /* 0x000fe20008100405 */
[----:B------:R-:W-:Y:S01]  /*3fa0*/  NOP ;  /* 0x0000000000007918 */ /* 0x000fe20000000000 */
[----:B-1----:R-:W1:Y:S01]  /*3fb0*/  LDS R0, [UR6+0x14] ;  /* 0x00001406ff007984 */ /* 0x002e620008000800 */
[----:B------:R-:W-:-:S04]  /*3fc0*/  ULOP3.LUT UR5, UR21, 0xffff, URZ, 0xc0, !UPT ;  /* 0x0000ffff15057892 */ /* 0x000fc8000f8ec0ff */
[----:B------:R-:W-:-:S04]  /*3fd0*/  USHF.R.U32.HI UR5, URZ, 0x5, UR5 ;  /* 0x00000005ff057899 */ /* 0x000fc80008011605 */
[----:B------:R-:W-:Y:S02]  /*3fe0*/  USHF.L.U32 UR8, UR8, UR5, URZ ;  /* 0x0000000508087299 */ /* 0x000fe400080006ff */
[----:B------:R-:W-:-:S04]  /*3ff0*/  USHF.L.U32 UR4, UR4, UR5, URZ ;  /* 0x0000000504047299 */ /* 0x000fc800080006ff */
[----:B-1----:R-:W-:-:S04]  /*4000*/  LOP3.LUT R0, R0, UR8, RZ, 0xc0, !PT ;  /* 0x0000000800007c12 */ /* 0x002fc8000f8ec0ff */
[----:B------:R-:W-:-:S13]  /*4010*/  ISETP.NE.AND P0, PT, R0, UR8, PT ;  /* 0x0000000800007c0c */ /* 0x000fda000bf05270 */
[----:B------:R-:W-:Y:S05]  /*4020*/  @P0 BRA `(.L_x_83) ;  /* 0x0000000000580947 */ /* 0x000fea0003800000 */
[----:B------:R-:W1:Y:S02]  /*4030*/  LDS R0, [UR6+0x18] ;  /* 0x00001806ff007984 */ /* 0x000e640008000800 */
[----:B-1----:R-:W-:-:S04]  /*4040*/  LOP3.LUT R0, R0, UR4, RZ, 0xc0, !PT ;  /* 0x0000000400007c12 */ /* 0x002fc8000f8ec0ff */
[----:B------:R-:W-:-:S13]  /*4050*/  ISETP.NE.AND P0, PT, R0, UR4, PT ;  /* 0x0000000400007c0c */ /* 0x000fda000bf05270 */
[----:B------:R-:W-:Y:S05]  /*4060*/  @P0 BRA `(.L_x_84) ;  /* 0x00000000003c0947 */ /* 0x000fea0003800000 */
[----:B------:R-:W1:Y:S01]  /*4070*/  S2R R2, SR_LANEID ;  /* 0x0000000000027919 */ /* 0x000e620000000000 */
[----:B------:R-:W-:Y:S01]  /*4080*/  ULOP3.LUT UR8, URZ, UR8, URZ, 0x33, !UPT ;  /* 0x00000008ff087292 */ /* 0x000fe2000f8e33ff */
[----:B------:R-:W-:Y:S02]  /*4090*/  VOTEU.ANY UR7, UPT, PT ;  /* 0x0000000000077886 */ /* 0x000fe400038e0100 */
[----:B------:R-:W-:-:S03]  /*40a0*/  UFLO.U32 UR7, UR7 ;  /* 0x00000007000772bd */ /* 0x000fc600080e0000 */
[----:B------:R-:W-:-:S04]  /*40b0*/  IMAD.U32 R0, RZ, RZ, UR8 ;  /* 0x00000008ff007e24 */ /* 0x000fc8000f8e00ff */
[----:B------:R2:W3:Y:S02]  /*40c0*/  REDUX UR5, R0 ;  /* 0x00000000000573c4 */ /* 0x0004e40000000000 */
[----:B------:R1:W-:Y:S02]  /*40d0*/  UTCATOMSWS.AND URZ, UR8 ;  /* 0x0000000800ff79e3 */ /* 0x0003e40008000000 */
[----:B-1----:R-:W-:Y:S02]  /*40e0*/  ISETP.EQ.U32.AND P0, PT, R2, UR7, PT ;  /* 0x0000000702007c0c */ /* 0x002fe4000bf02070 */
[----:B--2---:R-:W-:Y:S02]  /*40f0*/  LOP3.LUT R0, RZ, UR4, RZ, 0x33, !PT ;  /* 0x00000004ff007c12 */ /* 0x004fe4000f8e33ff */
[----:B---3--:R-:W-:Y:S02]  /*4100*/  MOV R2, UR5 ;  /* 0x0000000500027c02 */ /* 0x008fe40008000f00 */
[----:B------:R-:W1:Y:S07]  /*4110*/  REDUX UR4, R0 ;  /* 0x00000000000473c4 */ /* 0x000e6e0000000000 */
[----:B------:R2:W-:Y:S01]  /*4120*/  @P0 ATOMS.AND RZ, [UR6+0x14], R2 ;  /* 0x00001402ffff098c */ /* 0x0005e2000a800006 */
[----:B-1----:R-:W-:-:S05]  /*4130*/  IMAD.U32 R0, RZ, RZ, UR4 ;  /* 0x00000004ff007e24 */ /* 0x002fca000f8e00ff */
[----:B------:R2:W-:Y:S01]  /*4140*/  @P0 ATOMS.AND RZ, [UR6+0x18], R0 ;  /* 0x00001800ffff098c */ /* 0x0005e2000a800006 */
[----:B------:R-:W-:Y:S05]  /*4150*/  BRA `(.L_x_85) ;  /* 0x0000000000147947 */ /* 0x000fea0003800000 */
.L_x_84:
[----:B------:R-:W-:Y:S02]  /*4160*/  MOV R2, 0x4180 ;  /* 0x0000418000027802 */ /* 0x000fe40000000f00 */
[----:B---345:R-:W-:Y:S05]  /*4170*/  CALL.REL.NOINC `($__internal_0_$__cuda_sm10x_tcgen05_guardrail_trap_col_being_dealloced_not_returned_by_alloc) ;  /* 0x0000006400947944 */ /* 0x038fea0003c00000 */
[----:B------:R-:W-:Y:S05]  /*4180*/  BRA `(.L_x_85) ;  /* 0x0000000000087947 */ /* 0x000fea0003800000 */
.L_x_83:
[----:B------:R-:W-:Y:S02]  /*4190*/  MOV R2, 0x41b0 ;  /* 0x000041b000027802 */ /* 0x000fe40000000f00 */
[----:B---345:R-:W-:Y:S05]  /*41a0*/  CALL.REL.NOINC `($__internal_2_$__cuda_sm10x_tcgen05_guardrail_trap_unallocated_columns_being_dealloced) ;  /* 0x0000006400a07944 */ /* 0x038fea0003c00000 */
.L_x_85:
[----:B------:R-:W-:Y:S01]  /*41b0*/  NOP ;  /* 0x0000000000007918 */ /* 0x000fe20000000000 */
[----:B----4-:R-:W-:Y:S05]  /*41c0*/  EXIT ;  /* 0x000000000000794d */ /* 0x010fea0003800000 */
.L_x_56:
[----:B------:R-:W-:-:S09]  /*41d0*/  UISETP.NE.OR UP5, UPT, UR10, 0x3, !UP5 ;  /* 0x000000030a00788c */ /* 0x000fd2000efa5670 */
[----:B------:R-:W-:Y:S05]  /*41e0*/  BRA.U UP5, `(.L_x_86) ;  /* 0x0000001105747547 */ /* 0x000fea000b800000 */
[----:B------:R-:W1:Y:S01]  /*41f0*/  LDC R0, c[0x0][0xb30] ;  /* 0x0002cc00ff007b82 */ /* 0x000e620000000800 */
[----:B------:R-:W2:Y:S01]  /*4200*/  LDCU.64 UR8, c[0x0][0x888] ;  /* 0x00011100ff0877ac */ /* 0x000ea20008000a00 */
[----:B------:R-:W-:Y:S02]  /*4210*/  HFMA2 R27, -RZ, RZ, 0, 0 ;  /* 0x00000000ff1b7431 */ /* 0x000fe400000001ff */
[----:B------:R-:W-:Y:S01]  /*4220*/  IMAD.MOV.U32 R29, RZ, RZ, 0x1 ;  /* 0x00000001ff1d7424 */ /* 0x000fe200078e00ff */
[----:B------:R-:W-:Y:S01]  /*4230*/  MOV R25, 0x1000 ;  /* 0x0000100000197802 */ /* 0x000fe20000000f00 */
[----:B------:R-:W3:Y:S01]  /*4240*/  LDCU.64 UR4, c[0x0][0x890] ;  /* 0x00011200ff0477ac */ /* 0x000ee20008000a00 */
[----:B------:R-:W-:Y:S01]  /*4250*/  IMAD.MOV.U32 R28, RZ, RZ, RZ ;  /* 0x000000ffff1c7224 */ /* 0x000fe200078e00ff */
[----:B------:R-:W4:Y:S01]  /*4260*/  LDC R24, c[0x0][0x370] ;  /* 0x0000dc00ff187b82 */ /* 0x000f220000000800 */
[----:B------:R-:W-:Y:S01]  /*4270*/  UMOV UR7, 0x400 ;  /* 0x0000040000077882 */ /* 0x000fe20000000000 */
[----:B------:R-:W-:-:S02]  /*4280*/  UPLOP3.LUT UP1, UPT, UPT, UPT, UPT, 0x40, 0x4 ;  /* 0x000000000004789c */ /* 0x000fc40003f2e870 */
[----:B------:R-:W-:-:S04]  /*4290*/  ULEA UR7, UR37, UR7, 0x18 ;  /* 0x0000000725077291 */ /* 0x000fc8000f8ec0ff */
[----:B------:R-:W4:Y:S01]  /*42a0*/  LDC R3, c[0x0][0xb0c] ;  /* 0x0002c300ff037b82 */ /* 0x000f220000000800 */
[----:B------:R-:W-:Y:S02]  /*42b0*/  UIADD3 UR13, UPT, UPT, UR7, 0x68, URZ ;  /* 0x00000068070d7890 */ /* 0x000fe4000fffe0ff */
[----:B--2---:R-:W-:Y:S02]  /*42c0*/  UISETP.NE.U32.AND UP3, UPT, UR8, URZ, UPT ;  /* 0x000000ff0800728c */ /* 0x004fe4000bf65070 */
[----:B------:R-:W-:Y:S02]  /*42d0*/  UIADD3 UR41, UPT, UPT, UR7, 0x50, URZ ;  /* 0x0000005007297890 */ /* 0x000fe4000fffe0ff */
[----:B---3--:R-:W-:Y:S01]  /*42e0*/  UISETP.NE.U32.AND UP4, UPT, UR4, URZ, UPT ;  /* 0x000000ff0400728c */ /* 0x008fe2000bf85070 */
[----:B------:R-:W2:Y:S01]  /*42f0*/  LDC R18, c[0x0][0xb20] ;  /* 0x0002c800ff127b82 */ /* 0x000ea20000000800 */
[----:B-1----:R-:W-:Y:S01]  /*4300*/  ISETP.NE.AND P1, PT, R0, 0x1, PT ;  /* 0x000000010000780c */ /* 0x002fe20003f25270 */
[----:B------:R-:W-:-:S02]  /*4310*/  UISETP.NE.AND.EX UP3, UPT, UR9, URZ, UPT, UP3 ;  /* 0x000000ff0900728c */ /* 0x000fc4000bf65330 */
[----:B------:R-:W-:Y:S02]  /*4320*/  UIADD3 UR33, UPT, UPT, UR7, 0x58, URZ ;  /* 0x0000005807217890 */ /* 0x000fe4000fffe0ff */
[----:B------:R-:W-:Y:S02]  /*4330*/  UIADD3 UR25, UPT, UPT, UR7, 0x60, URZ ;  /* 0x0000006007197890 */ /* 0x000fe4000fffe0ff */
[----:B------:R-:W1:Y:S01]  /*4340*/  LDC.64 R30, c[0x0][0x348] ;  /* 0x0000d200ff1e7b82 */ /* 0x000e620000000a00 */
[----:B------:R-:W-:Y:S02]  /*4350*/  UPRMT UR13, UR37, 0x654, UR13 ;  /* 0x00000654250d7896 */ /* 0x000fe4000800000d */
[----:B------:R-:W-:-:S05]  /*4360*/  UISETP.NE.AND.EX UP4, UPT, UR5, URZ, UPT, UP4 ;  /* 0x000000ff0500728c */ /* 0x000fca000bf85340 */
[----:B------:R-:W3:Y:S08]  /*4370*/  LDC.64 R16, c[0x0][0xb10] ;  /* 0x0002c400ff107b82 */ /* 0x000ef00000000a00 */
[----:B------:R-:W1:Y:S08]  /*4380*/  LDC.64 R6, c[0x0][0xb18] ;  /* 0x0002c600ff067b82 */ /* 0x000e700000000a00 */
[----:B------:R-:W1:Y:S08]  /*4390*/  LDC.64 R4, c[0x0][0xb28] ;  /* 0x0002ca00ff047b82 */ /* 0x000e700000000a00 */
[----:B--2-4-:R-:W1:Y:S02]  /*43a0*/  LDC R19, c[0x0][0x374] ;  /* 0x0000dd00ff137b82 */ /* 0x014e640000000800 */
.L_x_97:
[C---:B------:R-:W-:Y:S02]  /*43b0*/  LEA R0, R28.reuse, UR7, 0x3 ;  /* 0x000000071c007c11 */ /* 0x040fe4000f8e18ff */
[----:B------:R-:W-:Y:S02]  /*43c0*/  SHF.L.U32 R2, R27, 0x1f, RZ ;  /* 0x0000001f1b027819 */ /* 0x000fe400000006ff */
[----:B------:R-:W-:Y:S02]  /*43d0*/  LEA R20, R28, UR7, 0x4 ;  /* 0x000000071c147c11 */ /* 0x000fe4000f8e20ff */
[----:B--2---:R-:W2:Y:S02]  /*43e0*/  SYNCS.PHASECHK.TRANS64.TRYWAIT P0, [R0+URZ+0xa0], R2 ;  /* 0x0000a002000075a7 */ /* 0x004ea400080011ff */
[----:B--2---:R-:W-:Y:S05]  /*43f0*/  @!P0 BRA `(.L_x_87) ;  /* 0x0000005c00a88947 */ /* 0x004fea0003800000 */
.L_x_176:
[----:B------:R-:W-:Y:S01]  /*4400*/  ISETP.GE.AND P0, PT, R40, 0x1, PT ;  /* 0x000000012800780c */ /* 0x000fe20003f06270 */
[----:B------:R-:W4:Y:S01]  /*4410*/  LDS.128 R20, [R20+0x130] ;  /* 0x0001300014147984 */ /* 0x000f220000000c00 */
[----:B--2---:R-:W-:Y:S01]  /*4420*/  VIADD R0, R0, 0xb0 ;  /* 0x000000b000007836 */ /* 0x004fe20000000000 */
[----:B------:R-:W-:Y:S01]  /*4430*/  @!PT LDS RZ, [RZ] ;  /* 0x00000000fffff984 */ /* 0x000fe20000000800 */
[----:B------:R-:W-:Y:S01]  /*4440*/  @!PT LDS RZ, [RZ] ;  /* 0x00000000fffff984 */ /* 0x000fe20000000800 */
[----:B------:R-:W-:Y:S01]  /*4450*/  @!PT LDS RZ, [RZ] ;  /* 0x00000000fffff984 */ /* 0x000fe20000000800 */
[----:B------:R-:W-:Y:S01]  /*4460*/  @!PT LDS RZ, [RZ] ;  /* 0x00000000fffff984 */ /* 0x000fe20000000800 */
[----:B------:R2:W-:Y:S06]  /*4470*/  MEMBAR.ALL.CTA ;  /* 0x0000000000007992 */ /* 0x0005ec0000008000 */
[----:B--2---:R-:W2:Y:S01]  /*4480*/  FENCE.VIEW.ASYNC.S ;  /* 0x00000000000073c6 */ /* 0x004ea20000000000 */
[----:B------:R-:W-:Y:S04]  /*4490*/  PRMT R0, RZ, 0x654, R0 ;  /* 0x00000654ff007816 */ /* 0x000fe80000000000 */
[----:B--2---:R2:W-:Y:S01]  /*44a0*/  SYNCS.ARRIVE.TRANS64.RED.A1T0 RZ, [R0+URZ], RZ ;  /* 0x000000ff00ff79a7 */ /* 0x0045e200081004ff */
[----:B----4-:R-:W-:Y:S11]  /*44b0*/  LOP3.LUT P3, RZ, R22, 0x1, RZ, 0xc0, !PT ;  /* 0x0000000116ff7812 */ /* 0x010ff6000786c0ff */
[----:B------:R-:W-:Y:S02]  /*44c0*/  @!UPT UIADD3 URZ, UPT, UPT, URZ, URZ, URZ ;  /* 0x000000fffffff290 */ /* 0x000fe4000fffe0ff */
[----:B------:R-:W-:Y:S02]  /*44d0*/  @P3 MOV R11, R20 ;  /* 0x00000014000b3202 */ /* 0x000fe40000000f00 */
[----:B------:R-:W-:Y:S01]  /*44e0*/  @P3 LOP3.LUT R10, R21, 0xffff, RZ, 0xc0, !PT ;  /* 0x0000ffff150a3812 */ /* 0x000fe200078ec0ff */
[----:B--2---:R-:W-:Y:S06]  /*44f0*/  @!P0 BRA `(.L_x_88) ;  /* 0x0000000000a48947 */ /* 0x004fec0003800000 */
[-C--:B-1----:R-:W-:Y:S01]  /*4500*/  IMAD.HI.U32 R0, R19, R7.reuse, RZ ;  /* 0x0000000713007227 */ /* 0x082fe200078e00ff */
[----:B------:R-:W-:Y:S02]  /*4510*/  ISETP.NE.AND P0, PT, R6, 0x1, PT ;  /* 0x000000010600780c */ /* 0x000fe40003f05270 */
[----:B------:R-:W-:Y:S01]  /*4520*/  ISETP.NE.AND P2, PT, R40, 0x1, PT ;  /* 0x000000012800780c */ /* 0x000fe20003f45270 */
[----:B---3--:R-:W-:Y:S01]  /*4530*/  IMAD.HI.U32 R9, R24, R16, RZ ;  /* 0x0000001018097227 */ /* 0x008fe200078e00ff */
[----:B------:R-:W-:Y:S02]  /*4540*/  SHF.R.U32.HI R0, RZ, R18, R0 ;  /* 0x00000012ff007219 */ /* 0x000fe40000011600 */
[----:B------:R-:W-:Y:S01]  /*4550*/  ISETP.NE.AND P4, PT, R3, 0x1, PT ;  /* 0x000000010300780c */ /* 0x000fe20003f85270 */
[----:B------:R-:W-:Y:S01]  /*4560*/  IMAD.HI.U32 R13, R10, R7, RZ ;  /* 0x000000070a0d7227 */ /* 0x000fe200078e00ff */
[----:B------:R-:W-:Y:S02]  /*4570*/  SHF.R.U32.HI R9, RZ, R17, R9 ;  /* 0x00000011ff097219 */ /* 0x000fe40000011609 */
[----:B------:R-:W-:Y:S01]  /*4580*/  SEL R0, R19, R0, !P0 ;  /* 0x0000000013007207 */ /* 0x000fe20004000000 */
[----:B------:R-:W-:Y:S01]  /*4590*/  IMAD.HI.U32 R12, R11, R16, RZ ;  /* 0x000000100b0c7227 */ /* 0x000fe200078e00ff */
[----:B------:R-:W-:Y:S03]  /*45a0*/  SEL R9, R24, R9, !P4 ;  /* 0x0000000918097207 */ /* 0x000fe60006000000 */
[-C--:B------:R-:W-:Y:S01]  /*45b0*/  IMAD.HI.U32 R8, R0, R4.reuse, RZ ;  /* 0x0000000400087227 */ /* 0x080fe200078e00ff */
[----:B------:R-:W-:Y:S03]  /*45c0*/  SHF.R.U32.HI R12, RZ, R17, R12 ;  /* 0x00000011ff0c7219 */ /* 0x000fe6000001160c */
[----:B------:R-:W-:Y:S01]  /*45d0*/  IMAD.HI.U32 R2, R9, R4, RZ ;  /* 0x0000000409027227 */ /* 0x000fe200078e00ff */
[-C--:B------:R-:W-:Y:S02]  /*45e0*/  @P2 SHF.R.U32.HI R0, RZ, R5.reuse, R8 ;  /* 0x00000005ff002219 */ /* 0x080fe40000011608 */
[----:B------:R-:W-:Y:S02]  /*45f0*/  SHF.R.U32.HI R8, RZ, R18, R13 ;  /* 0x00000012ff087219 */ /* 0x000fe4000001160d */
[----:B------:R-:W-:Y:S01]  /*4600*/  @P2 SHF.R.U32.HI R9, RZ, R5, R2 ;  /* 0x00000005ff092219 */ /* 0x000fe20000011602 */
[----:B------:R-:W-:Y:S01]  /*4610*/  IMAD R0, R40, R0, RZ ;  /* 0x0000000028007224 */ /* 0x000fe200078e02ff */
[----:B------:R-:W-:Y:S02]  /*4620*/  SEL R8, R10, R8, !P0 ;  /* 0x000000080a087207 */ /* 0x000fe40004000000 */
[----:B------:R-:W-:Y:S01]  /*4630*/  SEL R2, R11, R12, !P4 ;  /* 0x0000000c0b027207 */ /* 0x000fe20006000000 */
[----:B------:R-:W-:Y:S01]  /*4640*/  IMAD R12, R40, R9, RZ ;  /* 0x00000009280c7224 */ /* 0x000fe200078e02ff */
[C---:B------:R-:W-:Y:S01]  /*4650*/  ISETP.GE.AND P0, PT, R8.reuse, R0, PT ;  /* 0x000000000800720c */ /* 0x040fe20003f06270 */
[----:B------:R-:W-:Y:S03]  /*4660*/  IMAD.HI.U32 R0, R8, R4, RZ ;  /* 0x0000000408007227 */ /* 0x000fe600078e00ff */
[----:B------:R-:W-:Y:S02]  /*4670*/  ISETP.GE.OR P0, PT, R2, R12, P0 ;  /* 0x0000000c0200720c */ /* 0x000fe40000706670 */
[-C--:B------:R-:W-:Y:S04]  /*4680*/  SHF.R.U32.HI R0, RZ, R5.reuse, R0 ;  /* 0x00000005ff007219 */ /* 0x080fe80000011600 */
[----:B------:R-:W-:Y:S05]  /*4690*/  SEL R13, R8, R0, !P2 ;  /* 0x00000000080d7207 */ /* 0x000fea0005000000 */
[----:B------:R-:W-:Y:S02]  /*46a0*/  IMAD.MOV R12, RZ, RZ, -R13 ;  /* 0x000000ffff0c7224 */ /* 0x000fe400078e0a0d */
[----:B------:R-:W-:Y:S04]  /*46b0*/  @!P0 IMAD.HI.U32 R0, R2, R4, RZ ;  /* 0x0000000402008227 */ /* 0x000fe800078e00ff */
[----:B------:R-:W-:Y:S01]  /*46c0*/  IMAD R12, R40, R12, R8 ;  /* 0x0000000c280c7224 */ /* 0x000fe200078e0208 */
[----:B------:R-:W-:Y:S04]  /*46d0*/  @!P0 SHF.R.U32.HI R0, RZ, R5, R0 ;  /* 0x00000005ff008219 */ /* 0x000fe80000011600 */
[----:B------:R-:W-:Y:S04]  /*46e0*/  @!P0 SEL R0, R2, R0, !P2 ;  /* 0x0000000002008207 */ /* 0x000fe80005000000 */
[----:B------:R-:W-:Y:S01]  /*46f0*/  @!P0 IADD3 R13, PT, PT, R13, -R0, RZ ;  /* 0x800000000d0d8210 */ /* 0x000fe20007ffe0ff */
[----:B------:R-:W-:Y:S01]  /*4700*/  @!P0 IMAD R0, R9, R12, R0 ;  /* 0x0000000c09008224 */ /* 0x000fe200078e0200 */
[----:B------:R-:W-:Y:S01]  /*4710*/  IADD3 R9, PT, PT, -R8, RZ, RZ ;  /* 0x000000ff08097210 */ /* 0x000fe20007ffe1ff */
[--C-:B------:R-:W-:Y:S02]  /*4720*/  IMAD.MOV R12, RZ, RZ, -R2.reuse ;  /* 0x000000ffff0c7224 */ /* 0x100fe400078e0a02 */
[----:B------:R-:W-:Y:S02]  /*4730*/  @!P0 IMAD R8, R13, R40, R2 ;  /* 0x000000280d088224 */ /* 0x000fe400078e0202 */
[----:B------:R-:W-:Y:S02]  /*4740*/  @!P0 IMAD.MOV.U32 R2, RZ, RZ, R0 ;  /* 0x000000ffff028224 */ /* 0x000fe400078e0000 */
[----:B------:R-:W-:Y:S02]  /*4750*/  IMAD R11, R3, R12, R11 ;  /* 0x0000000c030b7224 */ /* 0x000fe400078e020b */
[----:B------:R-:W-:Y:S02]  /*4760*/  IMAD R10, R6, R9, R10 ;  /* 0x00000009060a7224 */ /* 0x000fe400078e020a */
[----:B------:R-:W-:Y:S02]  /*4770*/  IMAD R11, R2, R3, R11 ;  /* 0x00000003020b7224 */ /* 0x000fe400078e020b */
[----:B------:R-:W-:Y:S02]  /*4780*/  IMAD R10, R8, R6, R10 ;  /* 0x00000006080a7224 */ /* 0x000fe400078e020a */
.L_x_88:
[----:B------:R-:W-:Y:S05]  /*4790*/  BRA.U UP1, `(.L_x_89) ;  /* 0x0000000101107547 */ /* 0x000fea000b800000 */
[----:B------:R-:W-:Y:S04]  /*47a0*/  MOV R2, UR6 ;  /* 0x0000000600027c02 */ /* 0x000fe80008000f00 */
[----:B------:R-:W-:Y:S04]  /*47b0*/  SHF.L.U32 R2, R2, 0x1f, RZ ;  /* 0x0000001f02027819 */ /* 0x000fe800000006ff */
[----:B------:R-:W2:Y:S02]  /*47c0*/  SYNCS.PHASECHK.TRANS64.TRYWAIT P0, [UR7+0x98], R2 ;  /* 0x00009802ff0075a7 */ /* 0x000ea40008001107 */
[----:B--2---:R-:W-:Y:S05]  /*47d0*/  @!P0 BRA `(.L_x_90) ;  /* 0x0000005800c48947 */ /* 0x004fea0003800000 */
.L_x_89:
[----:B------:R-:W-:Y:S02]  /*47e0*/  R2UR UR42, R15 ;  /* 0x000000000f2a72ca */ /* 0x000fe400000e0000 */
[----:B------:R-:W-:Y:S02]  /*47f0*/  R2UR UR43, R14 ;  /* 0x000000000e2b72ca */ /* 0x000fe400000e0000 */
[----:B------:R-:W-:Y:S02]  /*4800*/  ISETP.NE.U32.AND P2, PT, RZ, UR4, PT ;  /* 0x00000004ff007c0c */ /* 0x000fe4000bf45070 */
[----:B------:R-:W-:Y:S02]  /*4810*/  SHF.L.U32 R14, R29, 0x1f, RZ ;  /* 0x0000001f1d0e7819 */ /* 0x000fe400000006ff */
[----:B------:R-:W-:Y:S05]  /*4820*/  ISETP.NE.AND.EX P2, PT, RZ, UR5, PT, P2 ;  /* 0x00000005ff007c0c */ /* 0x000fea000bf45320 */
[----:B------:R-:W-:Y:S02]  /*4830*/  USHF.L.U32 UR42, UR42, 0x8, URZ ;  /* 0x000000082a2a7899 */ /* 0x000fe400080006ff */
[----:B------:R-:W-:Y:S01]  /*4840*/  USHF.L.U32 UR43, UR43, 0x6, URZ ;  /* 0x000000062b2b7899 */ /* 0x000fe200080006ff */
[----:B------:R-:W-:Y:S11]  /*4850*/  BRA.U !UP4, `(.L_x_91) ;  /* 0x000000010c347547 */ /* 0x000ff6000b800000 */
[----:B------:R-:W-:Y:S01]  /*4860*/  UPLOP3.LUT UP0, UPT, UPT, UPT, UP3, 0x80, 0x8 ;  /* 0x000000000008789c */ /* 0x000fe20003f0f030 */
[----:B--2---:R-:W-:Y:S02]  /*4870*/  HFMA2 R0, -RZ, RZ, 0, 5.9604644775390625e-08 ;  /* 0x00000001ff007431 */ /* 0x004fe400000001ff */
[----:B------:R-:W-:Y:S03]  /*4880*/  IMAD.MOV.U32 R96, RZ, RZ, 0x1 ;  /* 0x00000001ff607424 */ /* 0x000fe600078e00ff */
[----:B------:R-:W-:Y:S05]  /*4890*/  PLOP3.LUT P0, PT, PT, PT, UP0, 0x80, 0x8 ;  /* 0x000000000008781c */ /* 0x000fea0003f0f008 */
[----:B------:R-:W2:Y:S01]  /*48a0*/  @UP0 LDCU.64 UR10, c[0x0][0x888] ;  /* 0x00011100ff0a07ac */ /* 0x000ea20008000a00 */
[----:B------:R-:W-:Y:S07]  /*48b0*/  @UP0 UIMAD UR8, UR36, UR4, URZ ;  /* 0x00000004240802a4 */ /* 0x000fee000f8e02ff */
[----:B------:R-:W-:Y:S01]  /*48c0*/  @!P0 PRMT R96, R0, 0x7610, R96 ;  /* 0x0000761000608816 */ /* 0x000fe20000000060 */
[----:B--2---:R-:W-:Y:S03]  /*48d0*/  @UP0 UIMAD.WIDE UR10, UR8, 0x4, UR10 ;  /* 0x00000004080a08a5 */ /* 0x004fe6000f8e020a */
[----:B------:R-:W2:Y:S03]  /*48e0*/  @!UP0 LDCU UR8, c[0x0][0x880] ;  /* 0x00011000ff0887ac */ /* 0x000ea60008000800 */
[----:B------:R-:W-:Y:S01]  /*48f0*/  IMAD.U32 R8, RZ, RZ, UR10 ;  /* 0x0000000aff087e24 */ /* 0x000fe2000f8e00ff */
[----:B------:R-:W-:Y:S05]  /*4900*/  MOV R9, UR11 ;  /* 0x0000000b00097c02 */ /* 0x000fea0008000f00 */
[----:B-----5:R4:W5:Y:S02]  /*4910*/  @P0 LDG.E R49, desc[UR46][R8.64] ;  /* 0x0000002e08310981 */ /* 0x020964000c1e1900 */
[----:B--2-4-:R-:W-:Y:S07]  /*4920*/  @!P0 IMAD.U32 R49, RZ, RZ, UR8 ;  /* 0x00000008ff318e24 */ /* 0x014fee000f8e00ff */
.L_x_91:
[----:B-----5:R-:W-:Y:S01]  /*4930*/  @!P2 FSETP.EQ.AND P0, PT, R49, RZ, PT ;  /* 0x000000ff3100a20b */ /* 0x020fe20003f02000 */
[----:B------:R-:W-:Y:S01]  /*4940*/  @!UPT UIADD3 URZ, UPT, UPT, URZ, URZ, URZ ;  /* 0x000000fffffff290 */ /* 0x000fe2000fffe0ff */
[----:B------:R-:W-:Y:S11]  /*4950*/  @!P2 BRA `(.L_x_92) ;  /* 0x000000000014a947 */ /* 0x000ff60003800000 */
[----:B------:R-:W-:Y:S02]  /*4960*/  LOP3.LUT P2, RZ, R96, 0xff, RZ, 0xc0, !PT ;  /* 0x000000ff60ff7812 */ /* 0x000fe4000784c0ff */
[----:B------:R-:W-:Y:S04]  /*4970*/  PLOP3.LUT P0, PT, PT, PT, UP0, 0x80, 0x8 ;  /* 0x000000000008781c */ /* 0x000fe80003f0f008 */
[----:B------:R-:W-:Y:S07]  /*4980*/  PLOP3.LUT P0, PT, P0, PT, PT, 0x8, 0x80 ;  /* 0x000000000080781c */ /* 0x000fee000070e170 */
[----:B------:R-:W-:Y:S11]  /*4990*/  @P2 FSETP.EQ.AND P0, PT, R49, RZ, PT ;  /* 0x000000ff3100220b */ /* 0x000ff60003f02000 */
[----:B------:R-:W-:Y:S02]  /*49a0*/  @!UPT UIADD3 URZ, UPT, UPT, URZ, URZ, URZ ;  /* 0x000000fffffff290 */ /* 0x000fe4000fffe0ff */
.L_x_92:
[----:B------:R-:W4:Y:S01]  /*49b0*/  SYNCS.PHASECHK.TRANS64.TRYWAIT P2, [UR7+0x70], R14 ;  /* 0x0000700eff0075a7 */ /* 0x000f220008041107 */
[----:B------:R-:W-:Y:S04]  /*49c0*/  ELECT P4, URZ, PT ;  /* 0x0000000000ff782f */ /* 0x000fe80003880000 */
[----:B------:R-:W-:Y:S11]  /*49d0*/  PLOP3.LUT P4, PT, P0, P4, PT, 0xf2, 0x2f ;  /* 0x00000000002f781c */ /* 0x000ff60000789e72 */
[----:B------:R-:W-:Y:S02]  /*49e0*/  @!UPT UIADD3 URZ, UPT, UPT, URZ, URZ, URZ ;  /* 0x000000fffffff290 */ /* 0x000fe4000fffe0ff */
[----:B-1----:R-:W-:Y:S05]  /*49f0*/  @!P4 IADD3 R8, P0, PT, R30, 0x580, RZ ;  /* 0x000005801e08c810 */ /* 0x002fea0007f1e0ff */
[----:B--2---:R-:W-:Y:S01]  /*4a00*/  @!P4 IMAD.X R2, RZ, RZ, R31, P0 ;  /* 0x000000ffff02c224 */ /* 0x004fe200000e061f */
[----:B----4-:R-:W-:Y:S07]  /*4a10*/  @!P2 BRA `(.L_x_93) ;  /* 0x00000058004ca947 */ /* 0x010fee0003800000 */
.L_x_179:
[----:B------:R-:W-:Y:S01]  /*4a20*/  @!P4 R2UR UR9, R8 ;  /* 0x000000000809c2ca */ /* 0x000fe200000e0000 */
[----:B------:R-:W-:Y:S01]  /*4a30*/  VOTEU.ALL UP1, P4 ;  /* 0x0000000000ff7886 */ /* 0x000fe20002020000 */
[----:B------:R-:W-:Y:S01]  /*4a40*/  @!P4 R2UR UR8, R2 ;  /* 0x000000000208c2ca */ /* 0x000fe200000e0000 */
[----:B------:R-:W-:Y:S01]  /*4a50*/  VOTEU.ALL UP2, P4 ;  /* 0x0000000000ff7886 */ /* 0x000fe20002040000 */
[----:B------:R-:W-:Y:S01]  /*4a60*/  UMOV UR16, 0x0 ;  /* 0x0000000000107882 */ /* 0x000fe20000000000 */
[----:B------:R-:W-:Y:S01]  /*4a70*/  UMOV UR17, 0x10000000 ;  /* 0x1000000000117882 */ /* 0x000fe20000000000 */
[----:B------:R-:W-:Y:S01]  /*4a80*/  @!UP1 UIADD3 UR40, UPT, UPT, UR7, 0x200, URZ ;  /* 0x0000020007289890 */ /* 0x000fe2000fffe0ff */
[----:B-1----:R-:W-:Y:S01]  /*4a90*/  @!P4 IMAD.MOV.U32 R0, RZ, RZ, 0x1000 ;  /* 0x00001000ff00c424 */ /* 0x002fe200078e00ff */
[----:B------:R-:W-:Y:S01]  /*4aa0*/  UMOV UR44, UR36 ;  /* 0x00000024002c7c82 */ /* 0x000fe20008000000 */
[----:B------:R-:W-:Y:S01]  /*4ab0*/  @!UP1 UIADD3 UR10, UPT, UPT, UR42, 0x80, URZ ;  /* 0x000000802a0a9890 */ /* 0x000fe2000fffe0ff */
[----:B------:R-:W-:Y:S01]  /*4ac0*/  UMOV UR11, UR43 ;  /* 0x0000002b000b7c82 */ /* 0x000fe20008000000 */
[----:B------:R-:W-:Y:S02]  /*4ad0*/  UMOV UR12, UR36 ;  /* 0x00000024000c7c82 */ /* 0x000fe40008000000 */
[----:B------:R-:W-:Y:S01]  /*4ae0*/  IMAD.U32 R8, RZ, RZ, UR9 ;  /* 0x00000009ff087e24 */ /* 0x000fe2000f8e00ff */
[----:B------:R-:W-:Y:S01]  /*4af0*/  UMOV UR9, UR41 ;  /* 0x0000002900097c82 */ /* 0x000fe20008000000 */
[----:B------:R-:W-:Y:S01]  /*4b00*/  IMAD.U32 R9, RZ, RZ, UR8 ;  /* 0x00000008ff097e24 */ /* 0x000fe2000f8e00ff */
[----:B------:R-:W-:Y:S02]  /*4b10*/  @!UP1 UIADD3 UR8, UPT, UPT, UR7, 0xa00, URZ ;  /* 0x00000a0007089890 */ /* 0x000fe4000fffe0ff */
[----:B------:R-:W-:Y:S01]  /*4b20*/  @!P4 R2UR UR18, R8 ;  /* 0x000000000812c2ca */ /* 0x000fe200000e0000 */
[----:B------:R-:W-:Y:S01]  /*4b30*/  VOTEU.ALL UP1, P4 ;  /* 0x0000000000ff7886 */ /* 0x000fe20002020000 */
[----:B------:R-:W-:Y:S01]  /*4b40*/  @!P4 R2UR UR19, R9 ;  /* 0x000000000913c2ca */ /* 0x000fe200000e0000 */
[----:B------:R-:W-:Y:S01]  /*4b50*/  UPRMT UR14, UR37, 0x654, UR41 ;  /* 0x00000654250e7896 */ /* 0x000fe20008000029 */
[----:B------:R-:W-:Y:S05]  /*4b60*/  @!P4 IADD3 R8, P0, PT, R30, 0x580, RZ ;  /* 0x000005801e08c810 */ /* 0x000fea0007f1e0ff */
[----:B------:R-:W-:Y:S06]  /*4b70*/  @!P4 IMAD.X R2, RZ, RZ, R31, P0 ;  /* 0x000000ffff02c224 */ /* 0x000fec00000e061f */
[----:B------:R1:W-:Y:S01]  /*4b80*/  @!UP2 UTMALDG.3D [UR40], [UR18], desc[UR16] ;  /* 0x000010281200a5b4 */ /* 0x0003e20008011000 */
[----:B------:R1:W-:Y:S01]  /*4b90*/  @!UP1 UTMALDG.3D [UR8], [UR18], desc[UR16] ;  /* 0x00001008120095b4 */ /* 0x0003e20008011000 */
[----:B------:R1:W-:Y:S01]  /*4ba0*/  @!P4 SYNCS.ARRIVE.TRANS64.RED.A0TR RZ, [UR7+0x50], R0 ;  /* 0x00005000ffffc9a7 */ /* 0x0003e20008300407 */
[----:B------:R-:W-:Y:S01]  /*4bb0*/  SYNCS.ARRIVE.TRANS64.RED.A1T0 RZ, [UR14], RZ ;  /* 0x000000ffffff79a7 */ /* 0x000fe2000810040e */
[----:B------:R-:W2:Y:S02]  /*4bc0*/  SYNCS.PHASECHK.TRANS64.TRYWAIT P2, [UR7+0x78], R14 ;  /* 0x0000780eff0075a7 */ /* 0x000ea40008041107 */
[----:B-12---:R-:W-:Y:S05]  /*4bd0*/  @!P2 BRA `(.L_x_94) ;  /* 0x0000005400f4a947 */ /* 0x006fea0003800000 */
.L_x_181:
        /* <DEDUP_REMOVED lines=8> */
[----:B------:R-:W-:Y:S01]  /*4c60*/  @!UP1 UIADD3 UR32, UPT, UPT, UR7, 0x1200, URZ ;  /* 0x0000120007209890 */ /* 0x000fe2000fffe0ff */
[----:B------:R-:W-:Y:S01]  /*4c70*/  UMOV UR35, UR43 ;  /* 0x0000002b00237c82 */ /* 0x000fe20008000000 */
[----:B------:R-:W-:Y:S03]  /*4c80*/  @!UP1 UIADD3 UR10, UPT, UPT, UR42, 0xa0, URZ ;  /* 0x000000a02a0a9890 */ /* 0x000fe6000fffe0ff */
[----:B------:R-:W-:Y:S01]  /*4c90*/  IMAD.U32 R8, RZ, RZ, UR9 ;  /* 0x00000009ff087e24 */ /* 0x000fe2000f8e00ff */
[----:B------:R-:W-:Y:S01]  /*4ca0*/  UMOV UR9, UR33 ;  /* 0x0000002100097c82 */ /* 0x000fe20008000000 */
[----:B------:R-:W-:Y:S01]  /*4cb0*/  IMAD.U32 R9, RZ, RZ, UR8 ;  /* 0x00000008ff097e24 */ /* 0x000fe2000f8e00ff */
[----:B------:R-:W-:Y:S02]  /*4cc0*/  @!UP1 UIADD3 UR8, UPT, UPT, UR7, 0x1a00, URZ ;  /* 0x00001a0007089890 */ /* 0x000fe4000fffe0ff */
[----:B------:R-:W-:Y:S01]  /*4cd0*/  @!P4 R2UR UR18, R8 ;  /* 0x000000000812c2ca */ /* 0x000fe200000e0000 */
[----:B------:R-:W-:Y:S01]  /*4ce0*/  VOTEU.ALL UP1, P4 ;  /* 0x0000000000ff7886 */ /* 0x000fe20002020000 */
[----:B------:R-:W-:Y:S01]  /*4cf0*/  @!P4 R2UR UR19, R9 ;  /* 0x000000000913c2ca */ /* 0x000fe200000e0000 */
[----:B------:R-:W-:Y:S01]  /*4d00*/  UMOV UR11, UR43 ;  /* 0x0000002b000b7c82 */ /* 0x000fe20008000000 */
[----:B------:R-:W-:Y:S01]  /*4d10*/  UMOV UR12, UR36 ;  /* 0x00000024000c7c82 */ /* 0x000fe20008000000 */
[----:B------:R-:W-:Y:S01]  /*4d20*/  UPRMT UR14, UR37, 0x654, UR33 ;  /* 0x00000654250e7896 */ /* 0x000fe20008000021 */
[----:B------:R-:W-:Y:S05]  /*4d30*/  @!P4 IADD3 R8, P0, PT, R30, 0x580, RZ ;  /* 0x000005801e08c810 */ /* 0x000fea0007f1e0ff */
[----:B------:R-:W-:Y:S04]  /*4d40*/  @!P4 IMAD.X R2, RZ, RZ, R31, P0 ;  /* 0x000000ffff02c224 */ /* 0x000fe800000e061f */
[----:B------:R1:W-:Y:S01]  /*4d50*/  @!UP2 UTMALDG.3D [UR32], [UR18], desc[UR16] ;  /* 0x000010201200a5b4 */ /* 0x0003e20008011000 */
[----:B------:R1:W-:Y:S01]  /*4d60*/  @!UP1 UTMALDG.3D [UR8], [UR18], desc[UR16] ;  /* 0x00001008120095b4 */ /* 0x0003e20008011000 */
[----:B------:R1:W-:Y:S01]  /*4d70*/  @!P4 SYNCS.ARRIVE.TRANS64.RED.A0TR RZ, [UR7+0x58], R0 ;  /* 0x00005800ffffc9a7 */ /* 0x0003e20008300407 */
[----:B------:R-:W-:Y:S01]  /*4d80*/  SYNCS.ARRIVE.TRANS64.RED.A1T0 RZ, [UR14], RZ ;  /* 0x000000ffffff79a7 */ /* 0x000fe2000810040e */
[----:B------:R-:W2:Y:S02]  /*4d90*/  SYNCS.PHASECHK.TRANS64.TRYWAIT P2, [UR7+0x80], R14 ;  /* 0x0000800eff0075a7 */ /* 0x000ea40008041107 */
[----:B-12---:R-:W-:Y:S05]  /*4da0*/  @!P2 BRA `(.L_x_95) ;  /* 0x000000540098a947 */ /* 0x006fea0003800000 */
.L_x_183:
[----:B------:R-:W2:Y:S01]  /*4db0*/  LDC.64 R12, c[0x0][0xb18] ;  /* 0x0002c600ff0c7b82 */ /* 0x000ea20000000a00 */
[----:B------:R-:W-:Y:S01]  /*4dc0*/  @!P4 R2UR UR8, R2 ;  /* 0x000000000208c2ca */ /* 0x000fe200000e0000 */
[----:B------:R-:W-:Y:S01]  /*4dd0*/  VOTEU.ALL UP1, P4 ;  /* 0x0000000000ff7886 */ /* 0x000fe20002020000 */
[----:B------:R-:W-:Y:S01]  /*4de0*/  @!P4 R2UR UR9, R8 ;  /* 0x000000000809c2ca */ /* 0x000fe200000e0000 */
[----:B------:R-:W-:Y:S01]  /*4df0*/  VOTEU.ALL UP2, P4 ;  /* 0x0000000000ff7886 */ /* 0x000fe20002040000 */
[----:B------:R-:W-:Y:S03]  /*4e00*/  UMOV UR16, 0x0 ;  /* 0x0000000000107882 */ /* 0x000fe60000000000 */
[----:B------:R-:W4:Y:S01]  /*4e10*/  @!P1 LDC R2, c[0x0][0xb0c] ;  /* 0x0002c300ff029b82 */ /* 0x000f220000000800 */
[----:B------:R-:W-:Y:S01]  /*4e20*/  @!UP1 UIADD3 UR26, UPT, UPT, UR42, 0x40, URZ ;  /* 0x000000402a1a9890 */ /* 0x000fe2000fffe0ff */
[----:B-1----:R-:W-:Y:S01]  /*4e30*/  @!P4 IMAD.MOV.U32 R0, RZ, RZ, 0x1000 ;  /* 0x00001000ff00c424 */ /* 0x002fe200078e00ff */
[----:B------:R-:W-:Y:S01]  /*4e40*/  @!UP1 UIADD3 UR24, UPT, UPT, UR7, 0x2200, URZ ;  /* 0x0000220007189890 */ /* 0x000fe2000fffe0ff */
[----:B------:R-:W-:Y:S01]  /*4e50*/  @P3 SHF.R.U32.HI R26, RZ, 0x10, R21 ;  /* 0x00000010ff1a3819 */ /* 0x000fe20000011615 */
[----:B------:R-:W-:Y:S01]  /*4e60*/  UMOV UR17, 0x10000000 ;  /* 0x1000000000117882 */ /* 0x000fe20000000000 */
[----:B------:R-:W-:Y:S01]  /*4e70*/  UMOV UR27, UR43 ;  /* 0x0000002b001b7c82 */ /* 0x000fe20008000000 */
[----:B------:R-:W-:Y:S01]  /*4e80*/  UMOV UR28, UR36 ;  /* 0x00000024001c7c82 */ /* 0x000fe20008000000 */
[----:B------:R-:W-:Y:S01]  /*4e90*/  IMAD.U32 R9, RZ, RZ, UR8 ;  /* 0x00000008ff097e24 */ /* 0x000fe2000f8e00ff */
[----:B------:R-:W-:Y:S01]  /*4ea0*/  @!UP1 UIADD3 UR10, UPT, UPT, UR42, 0xc0, URZ ;  /* 0x000000c02a0a9890 */ /* 0x000fe2000fffe0ff */
[----:B------:R-:W-:Y:S01]  /*4eb0*/  IMAD.U32 R8, RZ, RZ, UR9 ;  /* 0x00000009ff087e24 */ /* 0x000fe2000f8e00ff */
[----:B------:R-:W-:Y:S01]  /*4ec0*/  @!UP1 UIADD3 UR8, UPT, UPT, UR7, 0x2a00, URZ ;  /* 0x00002a0007089890 */ /* 0x000fe2000fffe0ff */
[----:B------:R-:W-:Y:S01]  /*4ed0*/  VIADD R28, R28, 0x1 ;  /* 0x000000011c1c7836 */ /* 0x000fe20000000000 */
[----:B------:R-:W-:Y:S01]  /*4ee0*/  @!P4 R2UR UR19, R9 ;  /* 0x000000000913c2ca */ /* 0x000fe200000e0000 */
[----:B------:R-:W-:Y:S01]  /*4ef0*/  VOTEU.ALL UP1, P4 ;  /* 0x0000000000ff7886 */ /* 0x000fe20002020000 */
[----:B------:R-:W-:Y:S01]  /*4f00*/  @!P4 R2UR UR18, R8 ;  /* 0x000000000812c2ca */ /* 0x000fe200000e0000 */
[----:B------:R-:W-:Y:S01]  /*4f10*/  UMOV UR9, UR25 ;  /* 0x0000001900097c82 */ /* 0x000fe20008000000 */
[----:B------:R-:W1:Y:S01]  /*4f20*/  LDC.64 R8, c[0x0][0xb10] ;  /* 0x0002c400ff087b82 */ /* 0x000e620000000a00 */
[----:B------:R-:W-:Y:S01]  /*4f30*/  UMOV UR11, UR43 ;  /* 0x0000002b000b7c82 */ /* 0x000fe20008000000 */
[----:B------:R-:W-:Y:S01]  /*4f40*/  UMOV UR12, UR36 ;  /* 0x00000024000c7c82 */ /* 0x000fe20008000000 */
[----:B------:R-:W-:Y:S08]  /*4f50*/  UPRMT UR14, UR37, 0x654, UR25 ;  /* 0x00000654250e7896 */ /* 0x000ff00008000019 */
[----:B------:R1:W-:Y:S01]  /*4f60*/  @!UP2 UTMALDG.3D [UR24], [UR18], desc[UR16] ;  /* 0x000010181200a5b4 */ /* 0x0003e20008011000 */
[----:B------:R1:W-:Y:S01]  /*4f70*/  @!UP1 UTMALDG.3D [UR8], [UR18], desc[UR16] ;  /* 0x00001008120095b4 */ /* 0x0003e20008011000 */
[----:B------:R5:W-:Y:S01]  /*4f80*/  @!P4 SYNCS.ARRIVE.TRANS64.RED.A0TR RZ, [UR7+0x60], R0 ;  /* 0x00006000ffffc9a7 */ /* 0x000be20008300407 */
[C---:B-1----:R-:W-:Y:S01]  /*4f90*/  @!P1 IMAD.HI.U32 R8, R11.reuse, R8, RZ ;  /* 0x000000080b089227 */ /* 0x042fe200078e00ff */
[----:B--2---:R-:W-:Y:S02]  /*4fa0*/  @!P1 ISETP.NE.AND P0, PT, R12, 0x1, PT ;  /* 0x000000010c00980c */ /* 0x004fe40003f05270 */
[----:B----4-:R-:W-:Y:S01]  /*4fb0*/  @!P1 ISETP.NE.AND P2, PT, R2, 0x1, PT ;  /* 0x000000010200980c */ /* 0x010fe20003f45270 */
[C---:B------:R-:W-:Y:S01]  /*4fc0*/  @!P1 IMAD.HI.U32 R13, R10.reuse, R13, RZ ;  /* 0x0000000d0a0d9227 */ /* 0x040fe200078e00ff */
[----:B------:R-:W-:Y:S04]  /*4fd0*/  @!P1 SHF.R.U32.HI R8, RZ, R9, R8 ;  /* 0x00000009ff089219 */ /* 0x000fe80000011608 */
[----:B------:R-:W-:Y:S01]  /*4fe0*/  @!P1 SEL R8, R11, R8, !P2 ;  /* 0x000000080b089207 */ /* 0x000fe20005000000 */
[----:B------:R-:W-:Y:S01]  /*4ff0*/  SYNCS.ARRIVE.TRANS64.RED.A1T0 RZ, [UR14], RZ ;  /* 0x000000ffffff79a7 */ /* 0x000fe2000810040e */
[----:B------:R-:W1:Y:S01]  /*5000*/  SYNCS.PHASECHK.TRANS64.TRYWAIT P5, [UR7+0x88], R14 ;  /* 0x0000880eff0075a7 */ /* 0x000e6200080a1107 */
[----:B-----5:R-:W2:Y:S02]  /*5010*/  @!P1 LDC R0, c[0x0][0xb20] ;  /* 0x0002c800ff009b82 */ /* 0x020ea40000000800 */
[----:B--2---:R-:W-:Y:S04]  /*5020*/  @!P1 SHF.R.U32.HI R0, RZ, R0, R13 ;  /* 0x00000000ff009219 */ /* 0x004fe8000001160d */
[----:B------:R-:W-:Y:S05]  /*5030*/  @!P1 SEL R9, R10, R0, !P0 ;  /* 0x000000000a099207 */ /* 0x000fea0004000000 */
[----:B------:R-:W-:Y:S02]  /*5040*/  @!P1 IMAD.IADD R0, R9, 0x1, -R8 ;  /* 0x0000000109009824 */ /* 0x000fe400078e0a08 */
[----:B------:R-:W-:Y:S02]  /*5050*/  @!P1 IMAD.IADD R8, R8, 0x1, -R9 ;  /* 0x0000000108089824 */ /* 0x000fe400078e0a09 */
[----:B------:R-:W-:Y:S02]  /*5060*/  @!P1 IMAD R11, R0, R2, R11 ;  /* 0x00000002000b9224 */ /* 0x000fe400078e020b */
[----:B------:R-:W-:Y:S01]  /*5070*/  @!P1 IMAD R10, R8, R12, R10 ;  /* 0x0000000c080a9224 */ /* 0x000fe200078e020a */
[----:B-1----:R-:W-:Y:S06]  /*5080*/  @!P5 BRA `(.L_x_96) ;  /* 0x0000005000f8d947 */ /* 0x002fec0003800000 */
.L_x_185:
[----:B------:R-:W-:Y:S01]  /*5090*/  @!P4 IADD3 R2, P0, PT, R30, 0x580, RZ ;  /* 0x000005801e02c810 */ /* 0x000fe20007f1e0ff */
[----:B------:R-:W-:Y:S01]  /*50a0*/  VOTEU.ALL UP1, P4 ;  /* 0x0000000000ff7886 */ /* 0x000fe20002020000 */
[----:B------:R-:W-:Y:S01]  /*50b0*/  VOTEU.ALL UP2, P4 ;  /* 0x0000000000ff7886 */ /* 0x000fe20002040000 */
[----:B------:R-:W-:Y:S01]  /*50c0*/  UMOV UR14, 0x0 ;  /* 0x00000000000e7882 */ /* 0x000fe20000000000 */
[----:B------:R-:W-:Y:S01]  /*50d0*/  @!P4 R2UR UR9, R2 ;  /* 0x000000000209c2ca */ /* 0x000fe200000e0000 */
[----:B-1----:R-:W-:Y:S01]  /*50e0*/  @!P4 IMAD.X R0, RZ, RZ, R31, P0 ;  /* 0x000000ffff00c224 */ /* 0x002fe200000e061f */
[----:B------:R-:W-:Y:S01]  /*50f0*/  @!UP1 UIADD3 UR17, UPT, UPT, UR7, 0x68, URZ ;  /* 0x0000006807119890 */ /* 0x000fe2000fffe0ff */
[----:B------:R-:W-:Y:S01]  /*5100*/  ISETP.NE.AND P0, PT, R28, 0x2, PT ;  /* 0x000000021c00780c */ /* 0x000fe20003f05270 */
[----:B------:R-:W-:Y:S01]  /*5110*/  @!UP1 UIADD3 UR18, UPT, UPT, UR42, 0x60, URZ ;  /* 0x000000602a129890 */ /* 0x000fe2000fffe0ff */
[----:B------:R-:W-:Y:S01]  /*5120*/  LOP3.LUT R29, R29, 0x1, RZ, 0x3c, !PT ;  /* 0x000000011d1d7812 */ /* 0x000fe200078e3cff */
[----:B------:R-:W-:Y:S01]  /*5130*/  @!UP1 UIADD3 UR16, UPT, UPT, UR7, 0x3200, URZ ;  /* 0x0000320007109890 */ /* 0x000fe2000fffe0ff */
[----:B------:R-:W-:Y:S01]  /*5140*/  @!P4 R2UR UR8, R0 ;  /* 0x000000000008c2ca */ /* 0x000fe200000e0000 */
[----:B------:R-:W-:Y:S01]  /*5150*/  UMOV UR15, 0x10000000 ;  /* 0x10000000000f7882 */ /* 0x000fe20000000000 */
[----:B------:R-:W-:Y:S01]  /*5160*/  UMOV UR19, UR43 ;  /* 0x0000002b00137c82 */ /* 0x000fe20008000000 */
[----:B------:R-:W-:Y:S01]  /*5170*/  UMOV UR20, UR36 ;  /* 0x0000002400147c82 */ /* 0x000fe20008000000 */
[----:B------:R-:W-:Y:S01]  /*5180*/  @!UP1 UIADD3 UR10, UPT, UPT, UR42, 0xe0, URZ ;  /* 0x000000e02a0a9890 */ /* 0x000fe2000fffe0ff */
[----:B------:R-:W-:Y:S01]  /*5190*/  SEL R0, RZ, 0x1, P0 ;  /* 0x00000001ff007807 */ /* 0x000fe20000000000 */
[----:B------:R-:W-:Y:S01]  /*51a0*/  IMAD.U32 R8, RZ, RZ, UR9 ;  /* 0x00000009ff087e24 */ /* 0x000fe2000f8e00ff */
[----:B------:R-:W-:Y:S01]  /*51b0*/  UMOV UR11, UR43 ;  /* 0x0000002b000b7c82 */ /* 0x000fe20008000000 */
[----:B------:R-:W-:Y:S01]  /*51c0*/  UMOV UR12, UR36 ;  /* 0x00000024000c7c82 */ /* 0x000fe20008000000 */
[----:B------:R-:W-:Y:S01]  /*51d0*/  UMOV UR9, UR17 ;  /* 0x0000001100097c82 */ /* 0x000fe20008000000 */
[----:B------:R-:W-:Y:S01]  /*51e0*/  @P3 R2UR UR36, R26 ;  /* 0x000000001a2432ca */ /* 0x000fe200000e0000 */
[----:B------:R-:W-:Y:S01]  /*51f0*/  IMAD.IADD R15, R10, 0x1, R94 ;  /* 0x000000010a0f7824 */ /* 0x000fe200078e025e */
[----:B------:R-:W-:Y:S01]  /*5200*/  @!P4 R2UR UR22, R8 ;  /* 0x000000000816c2ca */ /* 0x000fe200000e0000 */
[----:B------:R-:W-:Y:S01]  /*5210*/  IMAD.U32 R9, RZ, RZ, UR8 ;  /* 0x00000008ff097e24 */ /* 0x000fe2000f8e00ff */
[----:B------:R-:W-:Y:S01]  /*5220*/  @!UP1 UIADD3 UR8, UPT, UPT, UR7, 0x3a00, URZ ;  /* 0x00003a0007089890 */ /* 0x000fe2000fffe0ff */
[----:B------:R-:W-:Y:S01]  /*5230*/  LOP3.LUT R27, R27, R0, RZ, 0x3c, !PT ;  /* 0x000000001b1b7212 */ /* 0x000fe200078e3cff */
[----:B------:R-:W-:Y:S01]  /*5240*/  VOTEU.ALL UP1, P4 ;  /* 0x0000000000ff7886 */ /* 0x000fe20002020000 */
[----:B------:R-:W-:Y:S01]  /*5250*/  IMAD.IADD R14, R11, 0x1, R95 ;  /* 0x000000010b0e7824 */ /* 0x000fe200078e025f */
[----:B------:R-:W-:Y:S02]  /*5260*/  @!P4 R2UR UR23, R9 ;  /* 0x000000000917c2ca */ /* 0x000fe400000e0000 */
[----:B------:R-:W-:Y:S11]  /*5270*/  SEL R28, R28, RZ, P0 ;  /* 0x000000ff1c1c7207 */ /* 0x000ff60000000000 */
[----:B------:R2:W-:Y:S01]  /*5280*/  @!UP2 UTMALDG.3D [UR16], [UR22], desc[UR14] ;  /* 0x00000e101600a5b4 */ /* 0x0005e20008011000 */
[----:B------:R2:W-:Y:S01]  /*5290*/  @!UP1 UTMALDG.3D [UR8], [UR22], desc[UR14] ;  /* 0x00000e08160095b4 */ /* 0x0005e20008011000 */
[----:B------:R2:W-:Y:S01]  /*52a0*/  @!P4 SYNCS.ARRIVE.TRANS64.RED.A0TR RZ, [UR7+0x68], R25 ;  /* 0x00006819ffffc9a7 */ /* 0x0005e20008300407 */
[----:B------:R-:W-:Y:S01]  /*52b0*/  UPLOP3.LUT UP1, UPT, UPT, UPT, UPT, 0x80, 0x8 ;  /* 0x000000000008789c */ /* 0x000fe20003f2f070 */
[----:B------:R-:W-:Y:S01]  /*52c0*/  SYNCS.ARRIVE.TRANS64.RED.A1T0 RZ, [UR13], RZ ;  /* 0x000000ffffff79a7 */ /* 0x000fe2000810040d */
[----:B------:R-:W-:Y:S09]  /*52d0*/  @P3 BRA `(.L_x_97) ;  /* 0xfffffff000343947 */ /* 0x000ff2000383ffff */
[----:B------:R-:W-:-:S04]  /*52e0*/  SHF.L.U32 R2, R29, 0x1f, RZ ;  /* 0x0000001f1d027819 */ /* 0x000fc800000006ff */
[----:B------:R-:W1:Y:S02]  /*52f0*/  SYNCS.PHASECHK.TRANS64.TRYWAIT P0, [UR7+0x70], R2 ;  /* 0x00007002ff0075a7 */ /* 0x000e640008001107 */
[----:B-1----:R-:W-:Y:S05]  /*5300*/  @!P0 BRA `(.L_x_98) ;  /* 0x0000005000708947 */ /* 0x002fea0003800000 */
.L_x_187:
[----:B------:R-:W4:Y:S02]  /*5310*/  SYNCS.PHASECHK.TRANS64.TRYWAIT P0, [UR7+0x78], R2 ;  /* 0x00007802ff0075a7 */ /* 0x000f240008001107 */
[----:B----4-:R-:W-:Y:S05]  /*5320*/  @!P0 BRA `(.L_x_99) ;  /* 0x0000005000808947 */ /* 0x010fea0003800000 */
.L_x_189:
[----:B------:R-:W4:Y:S02]  /*5330*/  SYNCS.PHASECHK.TRANS64.TRYWAIT P0, [UR7+0x80], R2 ;  /* 0x00008002ff0075a7 */ /* 0x000f240008001107 */
[----:B----4-:R-:W-:Y:S05]  /*5340*/  @!P0 BRA `(.L_x_100) ;  /* 0x0000005000908947 */ /* 0x010fea0003800000 */
.L_x_191:
[----:B-1----:R-:W-:-:S07]  /*5350*/  MOV R0, UR7 ;  /* 0x0000000700007c02 */ /* 0x002fce0008000f00 */
.L_x_101:
[----:B-1----:R-:W-:-:S04]  /*5360*/  SHF.L.U32 R2, R29, 0x1f, RZ ;  /* 0x0000001f1d027819 */ /* 0x002fc800000006ff */
[----:B------:R1:W4:Y:S03]  /*5370*/  SYNCS.PHASECHK.TRANS64.TRYWAIT P0, [R0+URZ+0x88], R2 ;  /* 0x00008802000075a7 */ /* 0x00032600080011ff */
[----:B----4-:R-:W-:Y:S05]  /*5380*/  @!P0 NANOSLEEP.SYNCS 0x989680 ;  /* 0x009896800000895d */ /* 0x010fea0003900000 */
[----:B------:R-:W4:Y:S02]  /*5390*/  @!P0 SYNCS.PHASECHK.TRANS64 P0, [R0+URZ+0x88], R2 ;  /* 0x00008802000085a7 */ /* 0x000f2400080010ff */
[----:B--2-4-:R-:W-:Y:S05]  /*53a0*/  @P0 EXIT ;  /* 0x000000000000094d */ /* 0x014fea0003800000 */
[----:B------:R-:W-:Y:S05]  /*53b0*/  BRA `(.L_x_101) ;  /* 0xfffffffc00e87947 */ /* 0x000fea000383ffff */
.L_x_86:
[----:B------:R-:W-:-:S06]  /*53c0*/  UISETP.GE.AND UP1, UPT, UR10, 0x4, UPT ;  /* 0x000000040a00788c */ /* 0x000fcc000bf26270 */
[----:B------:R-:W-:-:S13]  /*53d0*/  PLOP3.LUT P0, PT, PT, PT, UP1, 0x80, 0x8 ;  /* 0x000000000008781c */ /* 0x000fda0003f0f018 */
[----:B------:R-:W-:Y:S05]  /*53e0*/  @!P0 EXIT ;  /* 0x000000000000894d */ /* 0x000fea0003800000 */
[----:B------:R-:W-:Y:S01]  /*53f0*/  BAR.SYNC.DEFER_BLOCKING 0x6, 0xa0 ;  /* 0x0182800000007b1d */ /* 0x000fe20000010000 */
[C---:B------:R-:W-:Y:S01]  /*5400*/  IMAD.SHL.U32 R101, R109.reuse, 0x20, RZ ;  /* 0x000000206d657824 */ /* 0x040fe200078e00ff */
[----:B------:R-:W-:Y:S01]  /*5410*/  CS2R R106, SRZ ;  /* 0x00000000006a7805 */ /* 0x000fe2000001ff00 */
[C---:B------:R-:W-:Y:S01]  /*5420*/  IMAD.SHL.U32 R2, R109.reuse, 0x4, RZ ;  /* 0x000000046d027824 */ /* 0x040fe200078e00ff */
[----:B------:R-:W-:Y:S01]  /*5430*/  CS2R R104, SRZ ;  /* 0x0000000000687805 */ /* 0x000fe2000001ff00 */
[----:B------:R-:W-:Y:S01]  /*5440*/  IMAD.U32 R46, R109, 0x10000, RZ ;  /* 0x000100006d2e7824 */ /* 0x000fe200078e00ff */
[----:B------:R-:W-:Y:S02]  /*5450*/  UMOV UR49, 0x400 ;  /* 0x0000040000317882 */ /* 0x000fe40000000000 */
[----:B------:R-:W1:Y:S01]  /*5460*/  LDC R99, c[0x0][0x370] ;  /* 0x0000dc00ff637b82 */ /* 0x000e620000000800 */
[----:B------:R-:W-:Y:S01]  /*5470*/  ULEA UR49, UR37, UR49, 0x18 ;  /* 0x0000003125317291 */ /* 0x000fe2000f8ec0ff */
[C---:B------:R-:W-:Y:S01]  /*5480*/  LOP3.LUT R3, R101.reuse, 0x80, RZ, 0xc0, !PT ;  /* 0x0000008065037812 */ /* 0x040fe200078ec0ff */
[C---:B------:R-:W-:Y:S01]  /*5490*/  IMAD.SHL.U32 R4, R102.reuse, 0x400, RZ ;  /* 0x0000040066047824 */ /* 0x040fe200078e00ff */
[----:B------:R-:W-:Y:S01]  /*54a0*/  LOP3.LUT R100, R101, 0xb60, RZ, 0xc0, !PT ;  /* 0x00000b6065647812 */ /* 0x000fe200078ec0ff */
[----:B------:R-:W-:Y:S01]  /*54b0*/  UIADD3 UR4, UPT, UPT, UR49, 0x4200, URZ ;  /* 0x0000420031047890 */ /* 0x000fe2000fffe0ff */
[----:B------:R-:W-:Y:S01]  /*54c0*/  LOP3.LUT R2, R3, 0x10, R2, 0xf8, !PT ;  /* 0x0000001003027812 */ /* 0x000fe200078ef802 */
[----:B------:R-:W-:Y:S01]  /*54d0*/  IMAD.SHL.U32 R3, R102, 0x200000, RZ ;  /* 0x0020000066037824 */ /* 0x000fe200078e00ff */
[----:B------:R-:W2:Y:S01]  /*54e0*/  LDC R42, c[0x0][0xb0c] ;  /* 0x0002c300ff2a7b82 */ /* 0x000ea20000000800 */
[----:B------:R-:W-:Y:S01]  /*54f0*/  LOP3.LUT R100, R100, 0x400, R4, 0xf8, !PT ;  /* 0x0000040064647812 */ /* 0x000fe200078ef804 */
[----:B------:R-:W-:Y:S01]  /*5500*/  IMAD.MOV.U32 R45, RZ, RZ, RZ ;  /* 0x000000ffff2d7224 */ /* 0x000fe200078e00ff */
[----:B------:R-:W-:Y:S01]  /*5510*/  LOP3.LUT P0, RZ, R101, 0x80, RZ, 0xc0, !PT ;  /* 0x0000008065ff7812 */ /* 0x000fe2000780c0ff */
[----:B------:R-:W-:Y:S01]  /*5520*/  IMAD.MOV.U32 R112, RZ, RZ, RZ ;  /* 0x000000ffff707224 */ /* 0x000fe200078e00ff */
[----:B------:R-:W-:Y:S01]  /*5530*/  LOP3.LUT R3, R3, 0x200000, RZ, 0xc0, !PT ;  /* 0x0020000003037812 */ /* 0x000fe200078ec0ff */
[----:B------:R-:W-:Y:S01]  /*5540*/  IMAD.U32 R108, RZ, RZ, UR4 ;  /* 0x00000004ff6c7e24 */ /* 0x000fe2000f8e00ff */
[----:B------:R-:W-:Y:S01]  /*5550*/  LOP3.LUT R100, R100, R2, RZ, 0xfc, !PT ;  /* 0x0000000264647212 */ /* 0x000fe200078efcff */
[----:B------:R-:W3:Y:S01]  /*5560*/  LDC R97, c[0x0][0xb20] ;  /* 0x0002c800ff617b82 */ /* 0x000ee20000000800 */
[----:B------:R-:W4:Y:S01]  /*5570*/  LDS R0, [UR49+0x150] ;  /* 0x00015031ff007984 */ /* 0x000f220008000800 */
[----:B------:R-:W-:Y:S01]  /*5580*/  LOP3.LUT R46, R3, 0x400000, R46, 0xf8, !PT ;  /* 0x00400000032e7812 */ /* 0x000fe200078ef82e */
[----:B------:R-:W1:Y:S01]  /*5590*/  LDCU.64 UR52, c[0x0][0x348] ;  /* 0x00006900ff3477ac */ /* 0x000e620008000a00 */
[----:B------:R-:W-:-:S02]  /*55a0*/  P2R R2, PR, RZ, 0x1 ;  /* 0x00000001ff027803 */ /* 0x000fc40000000000 */
[----:B------:R-:W-:Y:S01]  /*55b0*/  LOP3.LUT R109, R109, 0x60, RZ, 0xc0, !PT ;  /* 0x000000606d6d7812 */ /* 0x000fe200078ec0ff */
[----:B------:R-:W1:Y:S01]  /*55c0*/  LDCU.64 UR38, c[0x0][0x888] ;  /* 0x00011100ff2677ac */ /* 0x000e620008000a00 */
[----:B------:R-:W1:Y:S01]  /*55d0*/  LDC R41, c[0x0][0xb30] ;  /* 0x0002cc00ff297b82 */ /* 0x000e620000000800 */
[----:B------:R-:W1:Y:S01]  /*55e0*/  LDCU.64 UR44, c[0x0][0x890] ;  /* 0x00011200ff2c77ac */ /* 0x000e620008000a00 */
[----:B------:R-:W-:-:S06]  /*55f0*/  UIADD3 UR48, UPT, UPT, UR49, 0x200, URZ ;  /* 0x0000020031307890 */ /* 0x000fcc000fffe0ff */
[----:B------:R-:W1:Y:S08]  /*5600*/  LDC.64 R92, c[0x0][0xb10] ;  /* 0x0002c400ff5c7b82 */ /* 0x000e700000000a00 */
[----:B------:R-:W1:Y:S08]  /*5610*/  LDC.64 R38, c[0x0][0xb18] ;  /* 0x0002c600ff267b82 */ /* 0x000e700000000a00 */
[----:B------:R-:W1:Y:S08]  /*5620*/  LDC.64 R36, c[0x0][0xb28] ;  /* 0x0002ca00ff247b82 */ /* 0x000e700000000a00 */
[----:B------:R-:W1:Y:S01]  /*5630*/  LDC.64 R90, c[0x0][0x8b0] ;  /* 0x00022c00ff5a7b82 */ /* 0x000e620000000a00 */
[----:B----4-:R-:W-:-:S07]  /*5640*/  IMAD.IADD R46, R0, 0x1, R46 ;  /* 0x00000001002e7824 */ /* 0x010fce00078e022e */
[----:B------:R-:W4:Y:S08]  /*5650*/  LDC.64 R88, c[0x0][0x8a8] ;  /* 0x00022a00ff587b82 */ /* 0x000f300000000a00 */
[----:B--23--:R-:W1:Y:S02]  /*5660*/  LDC R98, c[0x0][0x374] ;  /* 0x0000dd00ff627b82 */ /* 0x00ce640000000800 */
.L_x_143:
[----:B------:R-:W-:Y:S02]  /*5670*/  LEA R0, R112, UR49, 0x3 ;  /* 0x0000003170007c11 */ /* 0x000fe4000f8e18ff */
[----:B------:R-:W-:Y:S02]  /*5680*/  SHF.L.U32 R2, R106, 0x1f, RZ ;  /* 0x0000001f6a027819 */ /* 0x000fe400000006ff */
[----:B------:R-:W-:Y:S02]  /*5690*/  LEA R16, R112, UR49, 0x4 ;  /* 0x0000003170107c11 */ /* 0x000fe4000f8e20ff */
[----:B------:R-:W2:Y:S02]  /*56a0*/  SYNCS.PHASECHK.TRANS64.TRYWAIT P0, [R0+URZ+0xa0], R2 ;  /* 0x0000a002000075a7 */ /* 0x000ea400080011ff */
[----:B-12---:R-:W-:Y:S05]  /*56b0*/  @!P0 BRA `(.L_x_102) ;  /* 0x0000004c00cc8947 */ /* 0x006fea0003800000 */
.L_x_192:
[----:B------:R-:W3:Y:S01]  /*56c0*/  LDC.64 R10, c[0x0][0xb10] ;  /* 0x0002c400ff0a7b82 */ /* 0x000ee20000000a00 */
[----:B------:R-:W4:Y:S01]  /*56d0*/  LDS.128 R16, [R16+0x130] ;  /* 0x0001300010107984 */ /* 0x000f220000000c00 */
[----:B-1----:R-:W-:Y:S01]  /*56e0*/  ISETP.NE.AND P1, PT, R41, 0x1, PT ;  /* 0x000000012900780c */ /* 0x002fe20003f25270 */
[----:B--2---:R-:W-:Y:S01]  /*56f0*/  VIADD R0, R0, 0xb0 ;  /* 0x000000b000007836 */ /* 0x004fe20000000000 */
[----:B------:R-:W-:Y:S04]  /*5700*/  ISETP.GE.AND P0, PT, R40, 0x1, PT ;  /* 0x000000012800780c */ /* 0x000fe80003f06270 */
[----:B------:R-:W1:Y:S01]  /*5710*/  LDC.64 R8, c[0x0][0xb18] ;  /* 0x0002c600ff087b82 */ /* 0x000e620000000a00 */
[----:B------:R-:W-:Y:S01]  /*5720*/  PRMT R0, RZ, 0x654, R0 ;  /* 0x00000654ff007816 */ /* 0x000fe20000000000 */
[----:B------:R-:W-:Y:S01]  /*5730*/  @!PT LDS RZ, [RZ] ;  /* 0x00000000fffff984 */ /* 0x000fe20000000800 */
[----:B------:R-:W-:Y:S01]  /*5740*/  @!PT LDS RZ, [RZ] ;  /* 0x00000000fffff984 */ /* 0x000fe20000000800 */
[----:B------:R-:W-:Y:S01]  /*5750*/  @!PT LDS RZ, [RZ] ;  /* 0x00000000fffff984 */ /* 0x000fe20000000800 */
[----:B------:R-:W-:Y:S01]  /*5760*/  @!PT LDS RZ, [RZ] ;  /* 0x00000000fffff984 */ /* 0x000fe20000000800 */
[----:B------:R2:W-:Y:S06]  /*5770*/  MEMBAR.ALL.CTA ;  /* 0x0000000000007992 */ /* 0x0005ec0000008000 */
[----:B--2---:R-:W2:Y:S01]  /*5780*/  FENCE.VIEW.ASYNC.S ;  /* 0x00000000000073c6 */ /* 0x004ea20000000000 */
[----:B------:R-:W1:Y:S08]  /*5790*/  @!P1 LDC R12, c[0x0][0xb20] ;  /* 0x0002c800ff0c9b82 */ /* 0x000e700000000800 */
[----:B------:R-:W1:Y:S01]  /*57a0*/  @!P1 LDC R7, c[0x0][0xb0c] ;  /* 0x0002c300ff079b82 */ /* 0x000e620000000800 */
[----:B--2---:R2:W-:Y:S01]  /*57b0*/  SYNCS.ARRIVE.TRANS64.RED.A1T0 RZ, [R0+URZ], RZ ;  /* 0x000000ff00ff79a7 */ /* 0x0045e200081004ff */
[----:B----4-:R-:W-:Y:S04]  /*57c0*/  LOP3.LUT P4, RZ, R18, 0x1, RZ, 0xc0, !PT ;  /* 0x0000000112ff7812 */ /* 0x010fe8000788c0ff */
[----:B------:R-:W-:Y:S09]  /*57d0*/  P2R R110, PR, RZ, 0x10 ;  /* 0x00000010ff6e7803 */ /* 0x000ff20000000000 */
[----:B------:R-:W-:Y:S02]  /*57e0*/  @P4 MOV R44, R16 ;  /* 0x00000010002c4202 */ /* 0x000fe40000000f00 */
[----:B------:R-:W-:Y:S01]  /*57f0*/  @P4 LOP3.LUT R43, R17, 0xffff, RZ, 0xc0, !PT ;  /* 0x0000ffff112b4812 */ /* 0x000fe200078ec0ff */
[----:B--23--:R-:W-:Y:S06]  /*5800*/  @!P0 BRA `(.L_x_103) ;  /* 0x0000000000a48947 */ /* 0x00cfec0003800000 */
[----:B------:R-:W-:Y:S01]  /*5810*/  IMAD.HI.U32 R0, R98, R39, RZ ;  /* 0x0000002762007227 */ /* 0x000fe200078e00ff */
[----:B------:R-:W-:Y:S02]  /*5820*/  ISETP.NE.AND P0, PT, R38, 0x1, PT ;  /* 0x000000012600780c */ /* 0x000fe40003f05270 */
[----:B------:R-:W-:Y:S01]  /*5830*/  ISETP.NE.AND P2, PT, R40, 0x1, PT ;  /* 0x000000012800780c */ /* 0x000fe20003f45270 */
[----:B------:R-:W-:Y:S01]  /*5840*/  IMAD.HI.U32 R4, R99, R92, RZ ;  /* 0x0000005c63047227 */ /* 0x000fe200078e00ff */
[----:B------:R-:W-:Y:S02]  /*5850*/  SHF.R.U32.HI R0, RZ, R97, R0 ;  /* 0x00000061ff007219 */ /* 0x000fe40000011600 */
[----:B------:R-:W-:Y:S01]  /*5860*/  ISETP.NE.AND P3, PT, R42, 0x1, PT ;  /* 0x000000012a00780c */ /* 0x000fe20003f65270 */
[----:B------:R-:W-:Y:S01]  /*5870*/  IMAD.HI.U32 R6, R43, R39, RZ ;  /* 0x000000272b067227 */ /* 0x000fe200078e00ff */
[-C--:B------:R-:W-:Y:S02]  /*5880*/  SHF.R.U32.HI R4, RZ, R93.reuse, R4 ;  /* 0x0000005dff047219 */ /* 0x080fe40000011604 */
[----:B------:R-:W-:Y:S01]  /*5890*/  SEL R0, R98, R0, !P0 ;  /* 0x0000000062007207 */ /* 0x000fe20004000000 */
[----:B------:R-:W-:Y:S01]  /*58a0*/  IMAD.HI.U32 R5, R44, R92, RZ ;  /* 0x0000005c2c057227 */ /* 0x000fe200078e00ff */
[----:B------:R-:W-:Y:S03]  /*58b0*/  SEL R4, R99, R4, !P3 ;  /* 0x0000000463047207 */ /* 0x000fe60005800000 */
[-C--:B------:R-:W-:Y:S01]  /*58c0*/  IMAD.HI.U32 R3, R0, R36.reuse, RZ ;  /* 0x0000002400037227 */ /* 0x080fe200078e00ff */
[----:B------:R-:W-:Y:S03]  /*58d0*/  SHF.R.U32.HI R5, RZ, R93, R5 ;  /* 0x0000005dff057219 */ /* 0x000fe60000011605 */
[----:B------:R-:W-:Y:S01]  /*58e0*/  IMAD.HI.U32 R2, R4, R36, RZ ;  /* 0x0000002404027227 */ /* 0x000fe200078e00ff */
[----:B------:R-:W-:Y:S02]  /*58f0*/  @P2 SHF.R.U32.HI R0, RZ, R37, R3 ;  /* 0x00000025ff002219 */ /* 0x000fe40000011603 */
[----:B------:R-:W-:Y:S02]  /*5900*/  SHF.R.U32.HI R3, RZ, R97, R6 ;  /* 0x00000061ff037219 */ /* 0x000fe40000011606 */
[----:B------:R-:W-:Y:S01]  /*5910*/  @P2 SHF.R.U32.HI R4, RZ, R37, R2 ;  /* 0x00000025ff042219 */ /* 0x000fe20000011602 */
[----:B------:R-:W-:Y:S01]  /*5920*/  IMAD R0, R40, R0, RZ ;  /* 0x0000000028007224 */ /* 0x000fe200078e02ff */
[----:B------:R-:W-:Y:S02]  /*5930*/  SEL R3, R43, R3, !P0 ;  /* 0x000000032b037207 */ /* 0x000fe40004000000 */
[----:B------:R-:W-:Y:S01]  /*5940*/  SEL R2, R44, R5, !P3 ;  /* 0x000000052c027207 */ /* 0x000fe20005800000 */
[----:B------:R-:W-:Y:S01]  /*5950*/  IMAD R5, R40, R4, RZ ;  /* 0x0000000428057224 */ /* 0x000fe200078e02ff */
[C---:B------:R-:W-:Y:S01]  /*5960*/  ISETP.GE.AND P0, PT, R3.reuse, R0, PT ;  /* 0x000000000300720c */ /* 0x040fe20003f06270 */
[C---:B------:R-:W-:Y:S03]  /*5970*/  IMAD.HI.U32 R0, R3.reuse, R36, RZ ;  /* 0x0000002403007227 */ /* 0x040fe600078e00ff */
[C---:B------:R-:W-:Y:S02]  /*5980*/  ISETP.GE.OR P0, PT, R2.reuse, R5, P0 ;  /* 0x000000050200720c */ /* 0x040fe40000706670 */
[----:B------:R-:W-:Y:S04]  /*5990*/  SHF.R.U32.HI R0, RZ, R37, R0 ;  /* 0x00000025ff007219 */ /* 0x000fe80000011600 */
[C---:B------:R-:W-:Y:S05]  /*59a0*/  SEL R6, R3.reuse, R0, !P2 ;  /* 0x0000000003067207 */ /* 0x040fea0005000000 */
        /* <DEDUP_REMOVED lines=14> */
[----:B------:R-:W-:Y:S07]  /*5a90*/  IMAD R43, R3, R38, R43 ;  /* 0x00000026032b7224 */ /* 0x000fee00078e022b */
.L_x_103:
[----:B-1----:R-:W-:Y:S01]  /*5aa0*/  @!P1 ISETP.NE.AND P0, PT, R8, 0x1, PT ;  /* 0x000000010800980c */ /* 0x002fe20003f05270 */
[----:B------:R-:W-:Y:S01]  /*5ab0*/  @!P1 IMAD.HI.U32 R0, R44, R10, RZ ;  /* 0x0000000a2c009227 */ /* 0x000fe200078e00ff */
[----:B------:R-:W-:Y:S01]  /*5ac0*/  @!P1 ISETP.NE.AND P2, PT, R7, 0x1, PT ;  /* 0x000000010700980c */ /* 0x000fe20003f45270 */
[----:B------:R-:W-:Y:S01]  /*5ad0*/  ULOP3.LUT UP0, URZ, UR48, 0x90, URZ, 0xc0, !UPT ;  /* 0x0000009030ff7892 */ /* 0x000fe2000f80c0ff */
[----:B------:R-:W-:Y:S01]  /*5ae0*/  R2UR UR42, R14 ;  /* 0x000000000e2a72ca */ /* 0x000fe200000e0000 */
[----:B------:R-:W-:Y:S01]  /*5af0*/  @!P1 IMAD.HI.U32 R2, R43, R9, RZ ;  /* 0x000000092b029227 */ /* 0x000fe200078e00ff */
[----:B------:R-:W-:Y:S02]  /*5b00*/  @!P1 SHF.R.U32.HI R0, RZ, R11, R0 ;  /* 0x0000000bff009219 */ /* 0x000fe40000011600 */
[----:B------:R-:W-:Y:S01]  /*5b10*/  R2UR UR41, R15 ;  /* 0x000000000f2972ca */ /* 0x000fe200000e0000 */
[----:B------:R-:W-:Y:S01]  /*5b20*/  VIADD R112, R112, 0x1 ;  /* 0x0000000170707836 */ /* 0x000fe20000000000 */
[----:B------:R-:W-:Y:S02]  /*5b30*/  @!P1 SHF.R.U32.HI R2, RZ, R12, R2 ;  /* 0x0000000cff029219 */ /* 0x000fe40000011602 */
[----:B------:R-:W-:Y:S02]  /*5b40*/  @!P1 SEL R3, R44, R0, !P2 ;  /* 0x000000002c039207 */ /* 0x000fe40005000000 */
[----:B------:R-:W-:Y:S02]  /*5b50*/  @!P1 SEL R2, R43, R2, !P0 ;  /* 0x000000022b029207 */ /* 0x000fe40004000000 */
[----:B------:R-:W-:Y:S01]  /*5b60*/  @P4 SHF.R.U32.HI R103, RZ, 0x10, R17 ;  /* 0x00000010ff674819 */ /* 0x000fe20000011611 */
[----:B------:R-:W-:Y:S02]  /*5b70*/  USHF.L.U32 UR42, UR42, 0x6, URZ ;  /* 0x000000062a2a7899 */ /* 0x000fe400080006ff */
[----:B------:R-:W-:Y:S02]  /*5b80*/  @!P1 IMAD.IADD R0, R2, 0x1, -R3 ;  /* 0x0000000102009824 */ /* 0x000fe400078e0a03 */
[----:B------:R-:W-:Y:S01]  /*5b90*/  @!P1 IMAD.IADD R2, R3, 0x1, -R2 ;  /* 0x0000000103029824 */ /* 0x000fe200078e0a02 */
[----:B------:R-:W-:Y:S01]  /*5ba0*/  USHF.L.U32 UR41, UR41, 0x8, URZ ;  /* 0x0000000829297899 */ /* 0x000fe200080006ff */
[----:B------:R-:W-:Y:S02]  /*5bb0*/  @!P1 IMAD R44, R0, R7, R44 ;  /* 0x00000007002c9224 */ /* 0x000fe400078e022c */
[----:B------:R-:W-:Y:S01]  /*5bc0*/  @!P1 IMAD R43, R2, R8, R43 ;  /* 0x00000008022b9224 */ /* 0x000fe200078e022b */
[----:B------:R-:W-:Y:S08]  /*5bd0*/  BRA.U !UP0, `(.L_x_104) ;  /* 0x0000000108407547 */ /* 0x000ff0000b800000 */
[----:B------:R-:W1:Y:S01]  /*5be0*/  LDCU.64 UR8, c[0x4][0x88] ;  /* 0x01001100ff0877ac */ /* 0x000e620008000a00 */
[----:B------:R-:W-:Y:S01]  /*5bf0*/  MOV R3, 0x0 ;  /* 0x0000000000037802 */ /* 0x000fe20000000f00 */
[----:B------:R-:W-:Y:S02]  /*5c00*/  HFMA2 R12, -RZ, RZ, 0, 5.9604644775390625e-08 ;  /* 0x00000001ff0c7431 */ /* 0x000fe400000001ff */
[----:B------:R-:W-:Y:S02]  /*5c10*/  IMAD.MOV.U32 R8, RZ, RZ, 0x70 ;  /* 0x00000070ff087424 */ /* 0x000fe400078e00ff */
[----:B------:R-:W-:Y:S01]  /*5c20*/  IMAD.MOV.U32 R13, RZ, RZ, RZ ;  /* 0x000000ffff0d7224 */ /* 0x000fe200078e00ff */
[----:B------:R-:W2:Y:S01]  /*5c30*/  LDCU.64 UR6, c[0x4][0x90] ;  /* 0x01001200ff0677ac */ /* 0x000ea20008000a00 */
[----:B------:R-:W3:Y:S01]  /*5c40*/  LDC.64 R2, c[0x4][R3] ;  /* 0x0100000003027b82 */ /* 0x000ee20000000a00 */
[----:B------:R-:W4:Y:S01]  /*5c50*/  LDCU.64 UR4, c[0x4][0x8] ;  /* 0x01000100ff0477ac */ /* 0x000f220008000a00 */
[----:B-1----:R-:W-:Y:S01]  /*5c60*/  MOV R5, UR9 ;  /* 0x0000000900057c02 */ /* 0x002fe20008000f00 */
[----:B------:R-:W-:Y:S01]  /*5c70*/  IMAD.U32 R4, RZ, RZ, UR8 ;  /* 0x00000008ff047e24 */ /* 0x000fe2000f8e00ff */
[----:B--2---:R-:W-:Y:S01]  /*5c80*/  MOV R7, UR7 ;  /* 0x0000000700077c02 */ /* 0x004fe20008000f00 */
[----:B------:R-:W-:Y:S01]  /*5c90*/  IMAD.U32 R6, RZ, RZ, UR6 ;  /* 0x00000006ff067e24 */ /* 0x000fe2000f8e00ff */
[----:B----4-:R-:W-:Y:S01]  /*5ca0*/  MOV R11, UR5 ;  /* 0x00000005000b7c02 */ /* 0x010fe20008000f00 */
[----:B------:R-:W-:Y:S02]  /*5cb0*/  IMAD.U32 R10, RZ, RZ, UR4 ;  /* 0x00000004ff0a7e24 */ /* 0x000fe4000f8e00ff */
[----:B------:R-:W-:Y:S07]  /*5cc0*/  LEPC R20, `(.L_x_104) ;  /* 0x000000001014794e */ /* 0x000fee0000000000 */
[----:B---3-5:R-:W-:Y:S05]  /*5cd0*/  CALL.ABS.NOINC R2 ;  /* 0x0000000002007343 */ /* 0x028fea0003c00000 */
.L_x_104:
[----:B------:R-:W-:Y:S01]  /*5ce0*/  LOP3.LUT P0, RZ, R108, 0x90, RZ, 0xc0, !PT ;  /* 0x000000906cff7812 */ /* 0x000fe2000780c0ff */
[----:B------:R-:W-:Y:S11]  /*5cf0*/  BSSY.RECONVERGENT B6, `(.L_x_105) ;  /* 0x0000013000067945 */ /* 0x000ff60003800200 */
[----:B------:R-:W-:Y:S01]  /*5d00*/  @!UPT UIADD3 URZ, UPT, UPT, URZ, URZ, URZ ;  /* 0x000000fffffff290 */ /* 0x000fe2000fffe0ff */
[----:B------:R-:W-:Y:S05]  /*5d10*/  @!P0 BRA `(.L_x_106) ;  /* 0x0000000000408947 */ /* 0x000fea0003800000 */
        /* <DEDUP_REMOVED lines=16> */
.L_x_106:
[----:B------:R-:W-:Y:S05]  /*5e20*/  BSYNC.RECONVERGENT B6 ;  /* 0x0000000000067941 */ /* 0x000fea0003800200 */
.L_x_105:
[----:B------:R-:W-:Y:S01]  /*5e30*/  ISETP.NE.U32.AND P4, PT, R90, RZ, PT ;  /* 0x000000ff5a00720c */ /* 0x000fe20003f85070 */
[----:B------:R-:W-:Y:S01]  /*5e40*/  UISETP.NE.AND UP2, UPT, UR50, URZ, UPT ;  /* 0x000000ff3200728c */ /* 0x000fe2000bf45270 */
[----:B------:R-:W-:Y:S01]  /*5e50*/  ISETP.NE.U32.AND P3, PT, RZ, UR38, PT ;  /* 0x00000026ff007c0c */ /* 0x000fe2000bf65070 */
[----:B------:R-:W-:Y:S01]  /*5e60*/  UISETP.NE.U32.AND UP1, UPT, UR44, URZ, UPT ;  /* 0x000000ff2c00728c */ /* 0x000fe2000bf25070 */
[----:B------:R-:W-:Y:S01]  /*5e70*/  ISETP.NE.AND.EX P4, PT, R91, RZ, PT, P4 ;  /* 0x000000ff5b00720c */ /* 0x000fe20003f85340 */
[----:B------:R-:W-:Y:S01]  /*5e80*/  UPLOP3.LUT UP0, UPT, UPT, UPT, UPT, 0x40, 0x4 ;  /* 0x000000000004789c */ /* 0x000fe20003f0e870 */
[----:B------:R-:W-:Y:S01]  /*5e90*/  ISETP.NE.AND.EX P3, PT, RZ, UR39, PT, P3 ;  /* 0x00000027ff007c0c */ /* 0x000fe2000bf65330 */
[----:B------:R-:W-:Y:S01]  /*5ea0*/  UISETP.NE.AND.EX UP1, UPT, UR45, URZ, UPT, UP1 ;  /* 0x000000ff2d00728c */ /* 0x000fe2000bf25310 */
[----:B------:R-:W-:Y:S04]  /*5eb0*/  PLOP3.LUT P1, PT, PT, PT, UP2, 0x80, 0x8 ;  /* 0x000000000008781c */ /* 0x000fe80003f2f028 */
[----:B------:R-:W-:Y:S06]  /*5ec0*/  @UP2 UPLOP3.LUT UP0, UPT, UPT, UPT, UP1, 0x80, 0x8 ;  /* 0x000000000008289c */ /* 0x000fec0003f0f010 */
[----:B------:R-:W-:Y:S01]  /*5ed0*/  PLOP3.LUT P0, PT, PT, PT, UP0, 0x80, 0x8 ;  /* 0x000000000008781c */ /* 0x000fe20003f0f008 */
[----:B------:R-:W-:Y:S01]  /*5ee0*/  @!UPT UIADD3 URZ, UPT, UPT, URZ, URZ, URZ ;  /* 0x000000fffffff290 */ /* 0x000fe2000fffe0ff */
[----:B------:R-:W-:Y:S11]  /*5ef0*/  BRA.U !UP1, `(.L_x_107) ;  /* 0x0000000109387547 */ /* 0x000ff6000b800000 */
[----:B------:R-:W-:Y:S01]  /*5f00*/  UISETP.NE.U32.AND UP0, UPT, UR38, URZ, UPT ;  /* 0x000000ff2600728c */ /* 0x000fe2000bf05070 */
[----:B------:R-:W-:Y:S02]  /*5f10*/  HFMA2 R0, -RZ, RZ, 0, 5.9604644775390625e-08 ;  /* 0x00000001ff007431 */ /* 0x000fe400000001ff */
[----:B------:R-:W-:Y:S01]  /*5f20*/  IMAD.MOV.U32 R96, RZ, RZ, 0x1 ;  /* 0x00000001ff607424 */ /* 0x000fe200078e00ff */
[----:B------:R-:W-:Y:S06]  /*5f30*/  UISETP.NE.AND.EX UP0, UPT, UR39, URZ, UPT, UP0 ;  /* 0x000000ff2700728c */ /* 0x000fec000bf05300 */
[----:B------:R-:W-:Y:S05]  /*5f40*/  PLOP3.LUT P2, PT, PT, PT, UP0, 0x80, 0x8 ;  /* 0x000000000008781c */ /* 0x000fea0003f4f008 */
[----:B------:R-:W1:Y:S01]  /*5f50*/  @UP0 LDCU.64 UR6, c[0x0][0x888] ;  /* 0x00011100ff0607ac */ /* 0x000e620008000a00 */
[----:B------:R-:W-:Y:S07]  /*5f60*/  @UP0 UIMAD UR4, UR36, UR44, URZ ;  /* 0x0000002c240402a4 */ /* 0x000fee000f8e02ff */
[----:B------:R-:W-:Y:S01]  /*5f70*/  @!P2 PRMT R96, R0, 0x7610, R96 ;  /* 0x000076100060a816 */ /* 0x000fe20000000060 */
[----:B-1----:R-:W-:Y:S03]  /*5f80*/  @UP0 UIMAD.WIDE UR6, UR4, 0x4, UR6 ;  /* 0x00000004040608a5 */ /* 0x002fe6000f8e0206 */
[----:B------:R-:W1:Y:S03]  /*5f90*/  @!UP0 LDCU UR4, c[0x0][0x880] ;  /* 0x00011000ff0487ac */ /* 0x000e660008000800 */
[----:B------:R-:W-:Y:S01]  /*5fa0*/  IMAD.U32 R2, RZ, RZ, UR6 ;  /* 0x00000006ff027e24 */ /* 0x000fe2000f8e00ff */
[----:B------:R-:W-:Y:S05]  /*5fb0*/  MOV R3, UR7 ;  /* 0x0000000700037c02 */ /* 0x000fea0008000f00 */
[----:B-----5:R2:W5:Y:S02]  /*5fc0*/  @P2 LDG.E R49, desc[UR46][R2.64] ;  /* 0x0000002e02312981 */ /* 0x020564000c1e1900 */
[----:B-12---:R-:W-:Y:S02]  /*5fd0*/  @!P2 IMAD.U32 R49, RZ, RZ, UR4 ;  /* 0x00000004ff31ae24 */ /* 0x006fe4000f8e00ff */
.L_x_107:
[----:B------:R-:W-:Y:S05]  /*5fe0*/  @!P4 BRA `(.L_x_108) ;  /* 0x000000000020c947 */ /* 0x000fea0003800000 */
[----:B------:R-:W-:Y:S04]  /*5ff0*/  ISETP.NE.U32.AND P2, PT, R88, RZ, PT ;  /* 0x000000ff5800720c */ /* 0x000fe80003f45070 */
[----:B------:R-:W-:Y:S11]  /*6000*/  ISETP.NE.AND.EX P2, PT, R89, RZ, PT, P2 ;  /* 0x000000ff5900720c */ /* 0x000ff60003f45320 */
[----:B------:R-:W-:Y:S02]  /*6010*/  @!UPT UIADD3 URZ, UPT, UPT, URZ, URZ, URZ ;  /* 0x000000fffffff290 */ /* 0x000fe4000fffe0ff */
[----:B------:R-:W1:Y:S01]  /*6020*/  @P2 LDC.64 R2, c[0x0][0x8a8] ;  /* 0x00022a00ff022b82 */ /* 0x000e620000000a00 */
[----:B------:R-:W-:Y:S04]  /*6030*/  @P2 IMAD R0, R90, UR36, RZ ;  /* 0x000000245a002c24 */ /* 0x000fe8000f8e02ff */
[----:B-1----:R-:W-:Y:S05]  /*6040*/  @P2 IMAD.WIDE R2, R0, 0x4, R2 ;  /* 0x0000000400022825 */ /* 0x002fea00078e0202 */
[----:B-----5:R1:W5:Y:S02]  /*6050*/  @P2 LDG.E R47, desc[UR46][R2.64] ;  /* 0x0000002e022f2981 */ /* 0x020364000c1e1900 */
[----:B-1----:R-:W2:Y:S02]  /*6060*/  @!P2 LDC R47, c[0x0][0x8a0] ;  /* 0x00022800ff2fab82 */ /* 0x002ea40000000800 */
.L_x_108:
[----:B-----5:R-:W-:Y:S01]  /*6070*/  FSETP.NEU.AND P2, PT, R49, RZ, PT ;  /* 0x000000ff3100720b */ /* 0x020fe20003f4d000 */
[----:B------:R-:W-:Y:S01]  /*6080*/  BSSY B1, `(.L_x_109) ;  /* 0x0000042000017945 */ /* 0x000fe20003800000 */
[----:B------:R-:W-:Y:S01]  /*6090*/  SEL R2, RZ, 0xffffffff, P3 ;  /* 0xffffffffff027807 */ /* 0x000fe20001800000 */
[----:B------:R-:W-:Y:S01]  /*60a0*/  IMAD.MOV.U32 R114, RZ, RZ, 0x1 ;  /* 0x00000001ff727424 */ /* 0x000fe200078e00ff */
[----:B------:R-:W-:Y:S01]  /*60b0*/  LOP3.LUT P3, RZ, R96, 0xff, RZ, 0xc0, !PT ;  /* 0x000000ff60ff7812 */ /* 0x000fe2000786c0ff */
[----:B------:R-:W-:Y:S01]  /*60c0*/  IMAD R48, R45, 0x80, R46 ;  /* 0x000000802d307824 */ /* 0x000fe200078e022e */
[----:B------:R-:W-:Y:S02]  /*60d0*/  @P1 SEL R0, RZ, 0xffffffff, P2 ;  /* 0xffffffffff001807 */ /* 0x000fe40001000000 */
[----:B------:R-:W-:Y:S02]  /*60e0*/  CS2R R86, SRZ ;  /* 0x0000000000567805 */ /* 0x000fe4000001ff00 */
[----:B------:R-:W-:Y:S02]  /*60f0*/  LEA R3, R105, UR49, 0x3 ;  /* 0x0000003169037c11 */ /* 0x000fe4000f8e18ff */
[----:B------:R-:W-:Y:S02]  /*6100*/  CS2R R84, SRZ ;  /* 0x0000000000547805 */ /* 0x000fe4000001ff00 */
[----:B------:R-:W-:Y:S02]  /*6110*/  @P0 SEL R0, R2, R0, !P3 ;  /* 0x0000000002000207 */ /* 0x000fe40005800000 */
[----:B------:R-:W-:Y:S02]  /*6120*/  CS2R R82, SRZ ;  /* 0x0000000000527805 */ /* 0x000fe4000001ff00 */
[----:B------:R-:W-:Y:S02]  /*6130*/  LEA R111, R45, UR49, 0x3 ;  /* 0x000000312d6f7c11 */ /* 0x000fe4000f8e18ff */
[----:B------:R-:W-:Y:S02]  /*6140*/  CS2R R80, SRZ ;  /* 0x0000000000507805 */ /* 0x000fe4000001ff00 */
[----:B------:R-:W-:Y:S02]  /*6150*/  @P1 LOP3.LUT R0, R0, 0x1, RZ, 0xc0, !PT ;  /* 0x0000000100001812 */ /* 0x000fe400078ec0ff */
[----:B------:R-:W-:Y:S02]  /*6160*/  SHF.L.U32 R4, R107, 0x1f, RZ ;  /* 0x0000001f6b047819 */ /* 0x000fe400000006ff */
[----:B------:R-:W-:Y:S04]  /*6170*/  ISETP.NE.U32.OR P5, PT, R0, 0x1, !P1 ;  /* 0x000000010000780c */ /* 0x000fe80004fa5470 */
[----:B------:R-:W-:Y:S09]  /*6180*/  P2R R117, PR, RZ, 0x20 ;  /* 0x00000020ff757803 */ /* 0x000ff20000000000 */
[----:B------:R-:W-:Y:S04]  /*6190*/  @P5 SHF.L.U32 R0, R104, 0x1f, RZ ;  /* 0x0000001f68005819 */ /* 0x000fe800000006ff */
[----:B------:R1:W3:Y:S01]  /*61a0*/  @P5 SYNCS.PHASECHK.TRANS64.TRYWAIT P1, [R3+URZ+0x50], R0 ;  /* 0x00005000030055a7 */ /* 0x0002e200080211ff */
[----:B------:R4:W2:Y:S01]  /*61b0*/  SYNCS.PHASECHK.TRANS64.TRYWAIT P0, [R111+URZ+0xc0], R4 ;  /* 0x0000c0046f0075a7 */ /* 0x0008a200080011ff */
[----:B-1----:R-:W-:Y:S02]  /*61c0*/  SEL R0, RZ, 0xffffffff, P2 ;  /* 0xffffffffff007807 */ /* 0x002fe40001000000 */
[----:B------:R-:W-:Y:S11]  /*61d0*/  PLOP3.LUT P2, PT, PT, PT, UP1, 0x80, 0x8 ;  /* 0x000000000008781c */ /* 0x000ff60003f4f018 */
[----:B------:R-:W-:Y:S02]  /*61e0*/  @!UPT UIADD3 URZ, UPT, UPT, URZ, URZ, URZ ;  /* 0x000000fffffff290 */ /* 0x000fe4000fffe0ff */
[----:B------:R-:W-:Y:S04]  /*61f0*/  @P2 SEL R0, R2, R0, !P3 ;  /* 0x0000000002002207 */ /* 0x000fe80005800000 */
[----:B------:R-:W-:Y:S04]  /*6200*/  LOP3.LUT R0, R0, 0x1, RZ, 0xc0, !PT ;  /* 0x0000000100007812 */ /* 0x000fe800078ec0ff */
[----:B------:R-:W-:Y:S04]  /*6210*/  ISETP.NE.U32.AND P4, PT, R0, 0x1, PT ;  /* 0x000000010000780c */ /* 0x000fe80003f85070 */
[----:B------:R-:W-:Y:S02]  /*6220*/  P2R R115, PR, RZ, 0x10 ;  /* 0x00000010ff737803 */ /* 0x000fe40000000000 */
[----:B---3--:R-:W-:Y:S01]  /*6230*/  @P5 SEL R114, RZ, 0x1, !P1 ;  /* 0x00000001ff725807 */ /* 0x008fe20004800000 */
[----:B--2-4-:R-:W-:Y:S06]  /*6240*/  @!P5 BRA `(.L_x_110) ;  /* 0x000000000094d947 */ /* 0x014fec0003800000 */
[----:B------:R-:W-:Y:S01]  /*6250*/  @P4 IMAD R5, R105, 0x1000, R100 ;  /* 0x0000100069054824 */ /* 0x000fe200078e0264 */
[----:B------:R-:W-:Y:S01]  /*6260*/  LOP3.LUT P5, RZ, R101, 0x80, RZ, 0xc0, !PT ;  /* 0x0000008065ff7812 */ /* 0x000fe200078ac0ff */
[----:B------:R-:W-:Y:S01]  /*6270*/  BSSY B0, `(.L_x_111) ;  /* 0x0000010000007945 */ /* 0x000fe20003800000 */
[----:B------:R-:W-:Y:S01]  /*6280*/  ISETP.NE.AND P2, PT, R114, RZ, PT ;  /* 0x000000ff7200720c */ /* 0x000fe20003f45270 */
[----:B------:R-:W-:Y:S01]  /*6290*/  @P4 VIADD R2, R5, UR49 ;  /* 0x0000003105024c36 */ /* 0x000fe20008000000 */
[----:B------:R-:W-:Y:S02]  /*62a0*/  PLOP3.LUT P1, PT, PT, PT, PT, 0x8, 0x80 ;  /* 0x000000000080781c */ /* 0x000fe40003f2e170 */
[----:B------:R-:W-:Y:S02]  /*62b0*/  CS2R R82, SRZ ;  /* 0x0000000000527805 */ /* 0x000fe4000001ff00 */
[----:B------:R-:W-:Y:S01]  /*62c0*/  @P4 PLOP3.LUT P1, PT, P5, PT, PT, 0x80, 0x8 ;  /* 0x000000000008481c */ /* 0x000fe20002f2f070 */
[C---:B------:R-:W-:Y:S01]  /*62d0*/  @P4 VIADD R0, R2.reuse, 0x200 ;  /* 0x0000020002004836 */ /* 0x040fe20000000000 */
[----:B------:R-:W-:Y:S01]  /*62e0*/  CS2R R80, SRZ ;  /* 0x0000000000507805 */ /* 0x000fe2000001ff00 */
[----:B------:R-:W-:Y:S01]  /*62f0*/  @P4 VIADD R2, R2, 0x210 ;  /* 0x0000021002024836 */ /* 0x000fe20000000000 */
[----:B------:R-:W-:Y:S02]  /*6300*/  CS2R R86, SRZ ;  /* 0x0000000000567805 */ /* 0x000fe4000001ff00 */
[----:B------:R-:W-:Y:S07]  /*6310*/  CS2R R84, SRZ ;  /* 0x0000000000547805 */ /* 0x000fee000001ff00 */
[----:B------:R-:W-:Y:S01]  /*6320*/  @P1 VIADD R2, R0, 0xfffffff0 ;  /* 0xfffffff000021836 */ /* 0x000fe20000000000 */
[----:B------:R-:W-:Y:S06]  /*6330*/  @P2 BRA `(.L_x_112) ;  /* 0x00000000000c2947 */ /* 0x000fec0003800000 */
[----:B------:R-:W-:Y:S04]  /*6340*/  SHF.L.U32 R0, R104, 0x1f, RZ ;  /* 0x0000001f68007819 */ /* 0x000fe800000006ff */
[----:B------:R-:W1:Y:S02]  /*6350*/  SYNCS.PHASECHK.TRANS64.TRYWAIT P1, [R3+URZ+0x50], R0 ;  /* 0x00005000030075a7 */ /* 0x000e6400080211ff */
[----:B-1----:R-:W-:Y:S05]  /*6360*/  @!P1 BRA `(.L_x_113) ;  /* 0x0000004000b49947 */ /* 0x002fea0003800000 */
.L_x_112:
[----:B------:R-:W-:Y:S05]  /*6370*/  BSYNC B0 ;  /* 0x0000000000007941 */ /* 0x000fea0003800000 */
.L_x_111:
[----:B------:R-:W-:Y:S01]  /*6380*/  ISETP.NE.AND P1, PT, R115, RZ, PT ;  /* 0x000000ff7300720c */ /* 0x000fe20003f25270 */
[----:B-1----:R-:W-:Y:S02]  /*6390*/  VIADD R3, R3, 0x70 ;  /* 0x0000007003037836 */ /* 0x002fe40000000000 */
[----:B------:R-:W-:Y:S02]  /*63a0*/  IMAD.U32 R0, RZ, RZ, UR37 ;  /* 0x00000025ff007e24 */ /* 0x000fe4000f8e00ff */
[----:B------:R-:W-:Y:S03]  /*63b0*/  VIADD R105, R105, 0x1 ;  /* 0x0000000169697836 */ /* 0x000fe60000000000 */
[----:B------:R-:W-:Y:S05]  /*63c0*/  PRMT R0, R0, 0x654, R3 ;  /* 0x0000065400007816 */ /* 0x000fea0000000003 */
[----:B------:R1:W2:Y:S04]  /*63d0*/  @P1 LDS.128 R80, [R5+UR49+0x200] ;  /* 0x0002003105501984 */ /* 0x0002a80008000c00 */
[----:B------:R1:W3:Y:S01]  /*63e0*/  @P1 LDS.128 R84, [R2] ;  /* 0x0000000002541984 */ /* 0x0002e20000000c00 */
[C---:B------:R-:W-:Y:S01]  /*63f0*/  ISETP.NE.AND P1, PT, R105.reuse, 0x4, PT ;  /* 0x000000046900780c */ /* 0x040fe20003f25270 */
[----:B------:R-:W-:Y:S01]  /*6400*/  @!PT LDS RZ, [RZ] ;  /* 0x00000000fffff984 */ /* 0x000fe20000000800 */
[----:B------:R-:W-:Y:S01]  /*6410*/  @!PT LDS RZ, [RZ] ;  /* 0x00000000fffff984 */ /* 0x000fe20000000800 */
[----:B------:R-:W-:Y:S01]  /*6420*/  @!PT LDS RZ, [RZ] ;  /* 0x00000000fffff984 */ /* 0x000fe20000000800 */
[----:B------:R-:W-:Y:S01]  /*6430*/  @!PT LDS RZ, [RZ] ;  /* 0x00000000fffff984 */ /* 0x000fe20000000800 */
[----:B------:R4:W-:Y:S06]  /*6440*/  MEMBAR.ALL.CTA ;  /* 0x0000000000007992 */ /* 0x0009ec0000008000 */
[----:B----4-:R-:W4:Y:S01]  /*6450*/  FENCE.VIEW.ASYNC.S ;  /* 0x00000000000073c6 */ /* 0x010f220000000000 */
[----:B------:R-:W-:Y:S01]  /*6460*/  SEL R105, R105, RZ, P1 ;  /* 0x000000ff69697207 */ /* 0x000fe20000800000 */
[----:B----4-:R4:W-:Y:S02]  /*6470*/  SYNCS.ARRIVE.TRANS64.RED.A1T0 RZ, [R0+URZ], RZ ;  /* 0x000000ff00ff79a7 */ /* 0x0109e400081004ff */
[----:B----4-:R-:W-:Y:S04]  /*6480*/  SEL R0, RZ, 0x1, P1 ;  /* 0x00000001ff007807 */ /* 0x010fe80000800000 */
[----:B-12---:R-:W-:Y:S02]  /*6490*/  LOP3.LUT R104, R104, R0, RZ, 0x3c, !PT ;  /* 0x0000000068687212 */ /* 0x006fe400078e3cff */
.L_x_110:
[----:B------:R-:W-:Y:S05]  /*64a0*/  BSYNC B1 ;  /* 0x0000000000017941 */ /* 0x000fea0003800000 */
.L_x_109:
[----:B------:R-:W-:Y:S04]  /*64b0*/  SHF.R.U32.HI R0, RZ, 0x15, R48 ;  /* 0x00000015ff007819 */ /* 0x000fe80000011630 */
[----:B------:R-:W-:Y:S01]  /*64c0*/  LOP3.LUT P1, RZ, R0, 0x3, R102, 0x48, !PT ;  /* 0x0000000300ff7812 */ /* 0x000fe20007824866 */
[----:B------:R-:W-:Y:S01]  /*64d0*/  @!UPT UIADD3 URZ, UPT, UPT, URZ, URZ, URZ ;  /* 0x000000fffffff290 */ /* 0x000fe2000fffe0ff */
[----:B------:R-:W-:Y:S11]  /*64e0*/  @P0 BRA `(.L_x_114) ;  /* 0x0000000000080947 */ /* 0x000ff60003800000 */
[----:B------:R-:W1:Y:S02]  /*64f0*/  SYNCS.PHASECHK.TRANS64.TRYWAIT P0, [R111+URZ+0xc0], R4 ;  /* 0x0000c0046f0075a7 */ /* 0x000e6400080011ff */
[----:B-1----:R-:W-:Y:S05]  /*6500*/  @!P0 BRA `(.L_x_115) ;  /* 0x0000004000608947 */ /* 0x002fea0003800000 */
.L_x_114:
[----:B------:R-:W-:Y:S05]  /*6510*/  @!P1 BRA `(.L_x_116) ;  /* 0x0000000000409947 */ /* 0x000fea0003800000 */
[----:B------:R-:W2:Y:S01]  /*6520*/  LDCU.64 UR8, c[0x4][0x78] ;  /* 0x01000f00ff0877ac */ /* 0x000ea20008000a00 */
[----:B------:R-:W-:Y:S01]  /*6530*/  MOV R3, 0x0 ;  /* 0x0000000000037802 */ /* 0x000fe20000000f00 */
[----:B------:R-:W-:Y:S02]  /*6540*/  HFMA2 R12, -RZ, RZ, 0, 5.9604644775390625e-08 ;  /* 0x00000001ff0c7431 */ /* 0x000fe400000001ff */
[----:B------:R-:W-:Y:S02]  /*6550*/  IMAD.MOV.U32 R8, RZ, RZ, 0x192 ;  /* 0x00000192ff087424 */ /* 0x000fe400078e00ff */
[----:B------:R-:W-:Y:S01]  /*6560*/  IMAD.MOV.U32 R13, RZ, RZ, RZ ;  /* 0x000000ffff0d7224 */ /* 0x000fe200078e00ff */
[----:B------:R-:W4:Y:S01]  /*6570*/  LDCU.64 UR6, c[0x4][0x80] ;  /* 0x01001000ff0677ac */ /* 0x000f220008000a00 */
[----:B------:R-:W3:Y:S01]  /*6580*/  LDC.64 R2, c[0x4][R3] ;  /* 0x0100000003027b82 */ /* 0x000ee20000000a00 */
[----:B------:R-:W5:Y:S01]  /*6590*/  LDCU.64 UR4, c[0x4][0x18] ;  /* 0x01000300ff0477ac */ /* 0x000f620008000a00 */
[----:B--2---:R-:W-:Y:S01]  /*65a0*/  MOV R5, UR9 ;  /* 0x0000000900057c02 */ /* 0x004fe20008000f00 */
[----:B-1----:R-:W-:Y:S01]  /*65b0*/  IMAD.U32 R4, RZ, RZ, UR8 ;  /* 0x00000008ff047e24 */ /* 0x002fe2000f8e00ff */
[----:B----4-:R-:W-:Y:S01]  /*65c0*/  MOV R7, UR7 ;  /* 0x0000000700077c02 */ /* 0x010fe20008000f00 */
[----:B------:R-:W-:Y:S01]  /*65d0*/  IMAD.U32 R6, RZ, RZ, UR6 ;  /* 0x00000006ff067e24 */ /* 0x000fe2000f8e00ff */
[----:B-----5:R-:W-:Y:S01]  /*65e0*/  MOV R11, UR5 ;  /* 0x00000005000b7c02 */ /* 0x020fe20008000f00 */
[----:B------:R-:W-:Y:S02]  /*65f0*/  IMAD.U32 R10, RZ, RZ, UR4 ;  /* 0x00000004ff0a7e24 */ /* 0x000fe4000f8e00ff */
[----:B------:R-:W-:Y:S07]  /*6600*/  LEPC R20, `(.L_x_116) ;  /* 0x000000001014794e */ /* 0x000fee0000000000 */
[----:B---3--:R-:W-:Y:S05]  /*6610*/  CALL.ABS.NOINC R2 ;  /* 0x0000000002007343 */ /* 0x008fea0003c00000 */
.L_x_116:
[----:B-1----:R-:W-:Y:S01]  /*6620*/  F2FP.F16.E5M2.UNPACK_B R4, R81 ;  /* 0x00000051ff04723e */ /* 0x002fe200020004ff */
[----:B------:R-:W-:Y:S05]  /*6630*/  WARPSYNC.ALL ;  /* 0x0000000000007948 */ /* 0x000fea0003800000 */
[----:B------:R-:W-:Y:S01]  /*6640*/  R2UR UR4, R48 ;  /* 0x00000000300472ca */ /* 0x000fe200000e0000 */
[--C-:B------:R-:W-:Y:S01]  /*6650*/  HADD2.F32 R53, -RZ, R4.reuse.H0_H0 ;  /* 0x20000004ff357230 */ /* 0x100fe20000004100 */
[-C--:B------:R-:W-:Y:S01]  /*6660*/  F2FP.F16.E5M2.UNPACK_B R3, R80.reuse ;  /* 0x00000050ff03723e */ /* 0x080fe200020004ff */
[----:B------:R-:W-:Y:S01]  /*6670*/  HADD2.F32 R54, -RZ, R4.H1_H1 ;  /* 0x30000004ff367230 */ /* 0x000fe20000004100 */
[----:B------:R-:W-:Y:S01]  /*6680*/  F2FP.F16.E5M2.UNPACK_B R0, R80.H1 ;  /* 0x00000050ff00723e */ /* 0x000fe200030004ff */
[----:B------:R-:W-:Y:S01]  /*6690*/  BSSY.RECONVERGENT B0, `(.L_x_117) ;  /* 0x000009e000007945 */ /* 0x000fe20003800200 */
[----:B------:R-:W-:Y:S01]  /*66a0*/  F2FP.F16.E5M2.UNPACK_B R64, R83.H1 ;  /* 0x00000053ff40723e */ /* 0x000fe200030004ff */
[--C-:B------:R-:W-:Y:S01]  /*66b0*/  HADD2.F32 R2, -RZ, R3.reuse.H0_H0 ;  /* 0x20000003ff027230 */ /* 0x100fe20000004100 */
[----:B---3--:R-:W-:Y:S01]  /*66c0*/  F2FP.F16.E5M2.UNPACK_B R74, R86 ;  /* 0x00000056ff4a723e */ /* 0x008fe200020004ff */
[----:B------:R-:W-:Y:S01]  /*66d0*/  HADD2.F32 R50, -RZ, R3.H1_H1 ;  /* 0x30000003ff327230 */ /* 0x000fe20000004100 */
[----:B------:R-:W-:Y:S01]  /*66e0*/  F2FP.F16.E5M2.UNPACK_B R3, R81.H1 ;  /* 0x00000051ff03723e */ /* 0x000fe200030004ff */
[--C-:B------:R-:W-:Y:S01]  /*66f0*/  HADD2.F32 R51, -RZ, R0.reuse.H0_H0 ;  /* 0x20000000ff337230 */ /* 0x100fe20000004100 */
[----:B------:R-:W-:Y:S01]  /*6700*/  MOV R116, 0x10 ;  /* 0x0000001000747802 */ /* 0x000fe20000000f00 */
[----:B------:R-:W-:Y:S01]  /*6710*/  HADD2.F32 R52, -RZ, R0.H1_H1 ;  /* 0x30000000ff347230 */ /* 0x000fe20000004100 */
[-C--:B------:R-:W-:Y:S01]  /*6720*/  F2FP.F16.E5M2.UNPACK_B R0, R82.reuse ;  /* 0x00000052ff00723e */ /* 0x080fe200020004ff */
[----:B------:R-:W1:Y:S01]  /*6730*/  LDTM.x32 R4, tmem[UR4] ;  /* 0x00000004000479ee */ /* 0x000e6200082c0000 */
[----:B------:R-:W-:Y:S01]  /*6740*/  LOP3.LUT P5, RZ, R101, 0x80, RZ, 0xc0, !PT ;  /* 0x0000008065ff7812 */ /* 0x000fe200078ac0ff */
[--C-:B------:R-:W-:Y:S01]  /*6750*/  HADD2.F32 R55, -RZ, R3.reuse.H0_H0 ;  /* 0x20000003ff377230 */ /* 0x100fe20000004100 */
[----:B------:R-:W-:Y:S01]  /*6760*/  IADD3 R113, PT, PT, R100, UR49, RZ ;  /* 0x0000003164717c10 */ /* 0x000fe2000fffe0ff */
[--C-:B------:R-:W-:Y:S01]  /*6770*/  HADD2.F32 R57, -RZ, R0.reuse.H0_H0 ;  /* 0x20000000ff397230 */ /* 0x100fe20000004100 */
[----:B------:R-:W-:Y:S01]  /*6780*/  SEL R116, R116, 0xfffffff0, !P5 ;  /* 0xfffffff074747807 */ /* 0x000fe20006800000 */
[----:B------:R-:W-:Y:S01]  /*6790*/  HADD2.F32 R58, -RZ, R0.H1_H1 ;  /* 0x30000000ff3a7230 */ /* 0x000fe20000004100 */
[----:B------:R-:W-:Y:S01]  /*67a0*/  F2FP.F16.E5M2.UNPACK_B R0, R83 ;  /* 0x00000053ff00723e */ /* 0x000fe200020004ff */
[----:B------:R-:W-:Y:S01]  /*67b0*/  HADD2.F32 R56, -RZ, R3.H1_H1 ;  /* 0x30000003ff387230 */ /* 0x000fe20000004100 */
[----:B------:R-:W-:Y:S01]  /*67c0*/  F2FP.F16.E5M2.UNPACK_B R3, R82.H1 ;  /* 0x00000052ff03723e */ /* 0x000fe200030004ff */
[----:B------:R-:W-:Y:S01]  /*67d0*/  HADD2.F32 R73, -RZ, R74.H0_H0 ;  /* 0x2000004aff497230 */ /* 0x000fe20000004100 */
[----:B------:R-:W-:Y:S01]  /*67e0*/  IADD3 R113, PT, PT, R113, R116, RZ ;  /* 0x0000007471717210 */ /* 0x000fe20007ffe0ff */
[--C-:B------:R-:W-:Y:S01]  /*67f0*/  HADD2.F32 R61, -RZ, R0.reuse.H0_H0 ;  /* 0x20000000ff3d7230 */ /* 0x100fe20000004100 */
[----:B------:R-:W-:Y:S01]  /*6800*/  ISETP.NE.AND P0, PT, R109, RZ, PT ;  /* 0x000000ff6d00720c */ /* 0x000fe20003f05270 */
[----:B------:R-:W-:Y:S01]  /*6810*/  HADD2.F32 R62, -RZ, R0.H1_H1 ;  /* 0x30000000ff3e7230 */ /* 0x000fe20000004100 */
[-C--:B------:R-:W-:Y:S01]  /*6820*/  F2FP.F16.E5M2.UNPACK_B R0, R84.reuse.H1 ;  /* 0x00000054ff00723e */ /* 0x080fe200030004ff */
[--C-:B------:R-:W-:Y:S01]  /*6830*/  HADD2.F32 R59, -RZ, R3.reuse.H0_H0 ;  /* 0x20000003ff3b7230 */ /* 0x100fe20000004100 */
[----:B------:R-:W-:Y:S01]  /*6840*/  ISETP.NE.AND P6, PT, R117, RZ, PT ;  /* 0x000000ff7500720c */ /* 0x000fe20003fc5270 */
[----:B------:R-:W-:Y:S01]  /*6850*/  HADD2.F32 R60, -RZ, R3.H1_H1 ;  /* 0x30000003ff3c7230 */ /* 0x000fe20000004100 */
[----:B------:R-:W-:Y:S01]  /*6860*/  F2FP.F16.E5M2.UNPACK_B R3, R84 ;  /* 0x00000054ff03723e */ /* 0x000fe200020004ff */
[--C-:B------:R-:W-:Y:S02]  /*6870*/  HADD2.F32 R67, -RZ, R0.reuse.H0_H0 ;  /* 0x20000000ff437230 */ /* 0x100fe40000004100 */
[----:B------:R-:W-:Y:S01]  /*6880*/  HADD2.F32 R68, -RZ, R0.H1_H1 ;  /* 0x30000000ff447230 */ /* 0x000fe20000004100 */
[----:B------:R-:W-:Y:S01]  /*6890*/  F2FP.F16.E5M2.UNPACK_B R0, R85.H1 ;  /* 0x00000055ff00723e */ /* 0x000fe200030004ff */
[--C-:B------:R-:W-:Y:S02]  /*68a0*/  HADD2.F32 R65, -RZ, R3.reuse.H0_H0 ;  /* 0x20000003ff417230 */ /* 0x100fe40000004100 */
[C---:B-1----:R-:W-:Y:S01]  /*68b0*/  FMUL R7, R47.reuse, R7 ;  /* 0x000000072f077220 */ /* 0x042fe20000400000 */
[----:B------:R-:W-:Y:S01]  /*68c0*/  HADD2.F32 R66, -RZ, R3.H1_H1 ;  /* 0x30000003ff427230 */ /* 0x000fe20000004100 */
[----:B------:R-:W-:Y:S01]  /*68d0*/  F2FP.F16.E5M2.UNPACK_B R3, R85 ;  /* 0x00000055ff03723e */ /* 0x000fe200020004ff */
[--C-:B------:R-:W-:Y:S02]  /*68e0*/  HADD2.F32 R71, -RZ, R0.reuse.H0_H0 ;  /* 0x20000000ff477230 */ /* 0x100fe40000004100 */
[----:B------:R-:W-:Y:S02]  /*68f0*/  HADD2.F32 R72, -RZ, R0.H1_H1 ;  /* 0x30000000ff487230 */ /* 0x000fe40000004100 */
[----:B------:R-:W-:Y:S01]  /*6900*/  FMUL R0, R47, R4 ;  /* 0x000000042f007220 */ /* 0x000fe20000400000 */
[--C-:B------:R-:W-:Y:S01]  /*6910*/  HADD2.F32 R69, -RZ, R3.reuse.H0_H0 ;  /* 0x20000003ff457230 */ /* 0x100fe20000004100 */
[----:B------:R-:W-:Y:S01]  /*6920*/  F2FP.F16.E5M2.UNPACK_B R4, R87 ;  /* 0x00000057ff04723e */ /* 0x000fe200020004ff */
[----:B------:R-:W-:Y:S01]  /*6930*/  HADD2.F32 R70, -RZ, R3.H1_H1 ;  /* 0x30000003ff467230 */ /* 0x000fe20000004100 */
[----:B------:R-:W-:Y:S01]  /*6940*/  F2FP.F16.E5M2.UNPACK_B R3, R86.H1 ;  /* 0x00000056ff03723e */ /* 0x000fe200030004ff */
[----:B------:R-:W-:Y:S01]  /*6950*/  FFMA R0, R49, R2, R0 ;  /* 0x0000000231007223 */ /* 0x000fe20000000000 */
[----:B------:R-:W-:Y:S01]  /*6960*/  FMUL R2, R47, R5 ;  /* 0x000000052f027220 */ /* 0x000fe20000400000 */
[----:B------:R-:W-:Y:S01]  /*6970*/  HADD2.F32 R74, -RZ, R74.H1_H1 ;  /* 0x3000004aff4a7230 */ /* 0x000fe20000004100 */
[----:B------:R-:W-:Y:S01]  /*6980*/  F2FP.F16.E5M2.UNPACK_B R5, R87.H1 ;  /* 0x00000057ff05723e */ /* 0x000fe200030004ff */
[--C-:B------:R-:W-:Y:S02]  /*6990*/  HADD2.F32 R75, -RZ, R3.reuse.H0_H0 ;  /* 0x20000003ff4b7230 */ /* 0x100fe40000004100 */
[----:B------:R-:W-:Y:S01]  /*69a0*/  FFMA R2, R49, R50, R2 ;  /* 0x0000003231027223 */ /* 0x000fe20000000002 */
[----:B------:R-:W-:Y:S02]  /*69b0*/  HADD2.F32 R76, -RZ, R3.H1_H1 ;  /* 0x30000003ff4c7230 */ /* 0x000fe40000004100 */
[C---:B------:R-:W-:Y:S01]  /*69c0*/  FMUL R3, R47.reuse, R6 ;  /* 0x000000062f037220 */ /* 0x040fe20000400000 */
[--C-:B------:R-:W-:Y:S02]  /*69d0*/  HADD2.F32 R50, -RZ, R4.reuse.H0_H0 ;  /* 0x20000004ff327230 */ /* 0x100fe40000004100 */
[C---:B------:R-:W-:Y:S01]  /*69e0*/  FMUL R6, R47.reuse, R11 ;  /* 0x0000000b2f067220 */ /* 0x040fe20000400000 */
[----:B------:R-:W-:Y:S01]  /*69f0*/  FMUL R11, R47, R16 ;  /* 0x000000102f0b7220 */ /* 0x000fe20000400000 */
[C---:B------:R-:W-:Y:S01]  /*6a00*/  FFMA R3, R49.reuse, R51, R3 ;  /* 0x0000003331037223 */ /* 0x040fe20000000003 */
[----:B------:R-:W-:Y:S01]  /*6a10*/  FFMA R7, R49, R52, R7 ;  /* 0x0000003431077223 */ /* 0x000fe20000000007 */
[----:B------:R-:W-:Y:S02]  /*6a20*/  HADD2.F32 R51, -RZ, R4.H1_H1 ;  /* 0x30000004ff337230 */ /* 0x000fe40000004100 */
[C---:B------:R-:W-:Y:S01]  /*6a30*/  FMUL R4, R47.reuse, R9 ;  /* 0x000000092f047220 */ /* 0x040fe20000400000 */
[--C-:B------:R-:W-:Y:S02]  /*6a40*/  HADD2.F32 R52, -RZ, R5.reuse.H0_H0 ;  /* 0x20000005ff347230 */ /* 0x100fe40000004100 */
[----:B------:R-:W-:Y:S01]  /*6a50*/  FMUL R16, R47, R21 ;  /* 0x000000152f107220 */ /* 0x000fe20000400000 */
[----:B------:R-:W-:Y:S01]  /*6a60*/  F2FP.SATFINITE.E5M2.F32.PACK_AB_MERGE_C R78, R7, R3, RZ ;  /* 0x00000003074e723e */ /* 0x000fe200048060ff */
[C---:B------:R-:W-:Y:S01]  /*6a70*/  FMUL R3, R47.reuse, R8 ;  /* 0x000000082f037220 */ /* 0x040fe20000400000 */
[----:B------:R-:W-:Y:S02]  /*6a80*/  HADD2.F32 R77, -RZ, R5.H1_H1 ;  /* 0x30000005ff4d7230 */ /* 0x000fe40000004100 */
[C---:B------:R-:W-:Y:S01]  /*6a90*/  FMUL R7, R47.reuse, R12 ;  /* 0x0000000c2f077220 */ /* 0x040fe20000400000 */
[----:B------:R-:W-:Y:S01]  /*6aa0*/  FMUL R8, R47, R13 ;  /* 0x0000000d2f087220 */ /* 0x000fe20000400000 */
[C---:B------:R-:W-:Y:S01]  /*6ab0*/  FFMA R3, R49.reuse, R53, R3 ;  /* 0x0000003531037223 */ /* 0x040fe20000000003 */
[----:B------:R-:W-:Y:S01]  /*6ac0*/  FFMA R4, R49, R54, R4 ;  /* 0x0000003631047223 */ /* 0x000fe20000000004 */
[C---:B------:R-:W-:Y:S01]  /*6ad0*/  FMUL R12, R47.reuse, R17 ;  /* 0x000000112f0c7220 */ /* 0x040fe20000400000 */
[C---:B------:R-:W-:Y:S01]  /*6ae0*/  FMUL R5, R47.reuse, R10 ;  /* 0x0000000a2f057220 */ /* 0x040fe20000400000 */
[C---:B------:R-:W-:Y:S01]  /*6af0*/  FMUL R9, R47.reuse, R14 ;  /* 0x0000000e2f097220 */ /* 0x040fe20000400000 */
[C---:B------:R-:W-:Y:S01]  /*6b00*/  FMUL R10, R47.reuse, R15 ;  /* 0x0000000f2f0a7220 */ /* 0x040fe20000400000 */
[----:B------:R-:W-:Y:S01]  /*6b10*/  FMUL R15, R47, R20 ;  /* 0x000000142f0f7220 */ /* 0x000fe20000400000 */
[C---:B------:R-:W-:Y:S01]  /*6b20*/  FFMA R5, R49.reuse, R55, R5 ;  /* 0x0000003731057223 */ /* 0x040fe20000000005 */
[C---:B------:R-:W-:Y:S01]  /*6b30*/  FFMA R6, R49.reuse, R56, R6 ;  /* 0x0000003831067223 */ /* 0x040fe20000000006 */
[C---:B------:R-:W-:Y:S01]  /*6b40*/  FFMA R7, R49.reuse, R57, R7 ;  /* 0x0000003931077223 */ /* 0x040fe20000000007 */
[C---:B------:R-:W-:Y:S01]  /*6b50*/  FFMA R8, R49.reuse, R58, R8 ;  /* 0x0000003a31087223 */ /* 0x040fe20000000008 */
[--C-:B------:R-:W-:Y:S02]  /*6b60*/  HADD2.F32 R63, -RZ, R64.reuse.H0_H0 ;  /* 0x20000040ff3f7230 */ /* 0x100fe40000004100 */
[C---:B------:R-:W-:Y:S01]  /*6b70*/  FFMA R9, R49.reuse, R59, R9 ;  /* 0x0000003b31097223 */ /* 0x040fe20000000009 */
[----:B------:R-:W-:Y:S01]  /*6b80*/  F2FP.SATFINITE.E5M2.F32.PACK_AB_MERGE_C R5, R6, R5, RZ ;  /* 0x000000050605723e */ /* 0x000fe200048060ff */
[C---:B------:R-:W-:Y:S01]  /*6b90*/  FFMA R10, R49.reuse, R60, R10 ;  /* 0x0000003c310a7223 */ /* 0x040fe2000000000a */
[C---:B------:R-:W-:Y:S01]  /*6ba0*/  FFMA R11, R49.reuse, R61, R11 ;  /* 0x0000003d310b7223 */ /* 0x040fe2000000000b */
[----:B------:R-:W-:Y:S01]  /*6bb0*/  FFMA R12, R49, R62, R12 ;  /* 0x0000003e310c7223 */ /* 0x000fe2000000000c */
[C---:B------:R-:W-:Y:S01]  /*6bc0*/  FMUL R20, R47.reuse, R25 ;  /* 0x000000192f147220 */ /* 0x040fe20000400000 */
[C---:B------:R-:W-:Y:S01]  /*6bd0*/  FMUL R25, R47.reuse, R30 ;  /* 0x0000001e2f197220 */ /* 0x040fe20000400000 */
[C---:B------:R-:W-:Y:S01]  /*6be0*/  FMUL R30, R47.reuse, R35 ;  /* 0x000000232f1e7220 */ /* 0x040fe20000400000 */
[----:B------:R-:W-:Y:S01]  /*6bf0*/  F2FP.SATFINITE.E5M2.F32.PACK_AB_MERGE_C R9, R10, R9, RZ ;  /* 0x000000090a09723e */ /* 0x000fe200048060ff */
[----:B------:R-:W-:Y:S02]  /*6c00*/  HADD2.F32 R64, -RZ, R64.H1_H1 ;  /* 0x30000040ff407230 */ /* 0x000fe40000004100 */
[C---:B------:R-:W-:Y:S01]  /*6c10*/  FMUL R13, R47.reuse, R18 ;  /* 0x000000122f0d7220 */ /* 0x040fe20000400000 */
[C---:B------:R-:W-:Y:S01]  /*6c20*/  FMUL R14, R47.reuse, R19 ;  /* 0x000000132f0e7220 */ /* 0x040fe20000400000 */
[C---:B------:R-:W-:Y:S01]  /*6c30*/  FMUL R17, R47.reuse, R22 ;  /* 0x000000162f117220 */ /* 0x040fe20000400000 */
[----:B------:R-:W-:Y:S01]  /*6c40*/  FMUL R18, R47, R23 ;  /* 0x000000172f127220 */ /* 0x000fe20000400000 */
[C---:B------:R-:W-:Y:S01]  /*6c50*/  FFMA R13, R49.reuse, R63, R13 ;  /* 0x0000003f310d7223 */ /* 0x040fe2000000000d */
[C---:B------:R-:W-:Y:S01]  /*6c60*/  FFMA R14, R49.reuse, R64, R14 ;  /* 0x00000040310e7223 */ /* 0x040fe2000000000e */
[----:B------:R-:W-:Y:S01]  /*6c70*/  FFMA R15, R49, R65, R15 ;  /* 0x00000041310f7223 */ /* 0x000fe2000000000f */
[----:B------:R-:W-:Y:S01]  /*6c80*/  FMUL R19, R47, R24 ;  /* 0x000000182f137220 */ /* 0x000fe20000400000 */
[C---:B------:R-:W-:Y:S01]  /*6c90*/  FFMA R16, R49.reuse, R66, R16 ;  /* 0x0000004231107223 */ /* 0x040fe20000000010 */
[----:B------:R-:W-:Y:S01]  /*6ca0*/  FFMA R17, R49, R67, R17 ;  /* 0x0000004331117223 */ /* 0x000fe20000000011 */
[----:B------:R-:W-:Y:S01]  /*6cb0*/  F2FP.SATFINITE.E5M2.F32.PACK_AB_MERGE_C R13, R14, R13, RZ ;  /* 0x0000000d0e0d723e */ /* 0x000fe200048060ff */
[C---:B------:R-:W-:Y:S01]  /*6cc0*/  FMUL R21, R47.reuse, R26 ;  /* 0x0000001a2f157220 */ /* 0x040fe20000400000 */
[----:B------:R-:W-:Y:S01]  /*6cd0*/  FMUL R22, R47, R27 ;  /* 0x0000001b2f167220 */ /* 0x000fe20000400000 */
[C---:B------:R-:W-:Y:S01]  /*6ce0*/  FFMA R18, R49.reuse, R68, R18 ;  /* 0x0000004431127223 */ /* 0x040fe20000000012 */
[----:B------:R-:W-:Y:S01]  /*6cf0*/  FFMA R19, R49, R69, R19 ;  /* 0x0000004531137223 */ /* 0x000fe20000000013 */
[----:B------:R-:W-:Y:S01]  /*6d00*/  FMUL R23, R47, R28 ;  /* 0x0000001c2f177220 */ /* 0x000fe20000400000 */
[----:B------:R-:W-:Y:S01]  /*6d10*/  FFMA R20, R49, R70, R20 ;  /* 0x0000004631147223 */ /* 0x000fe20000000014 */
[----:B------:R-:W-:Y:S01]  /*6d20*/  FMUL R24, R47, R29 ;  /* 0x0000001d2f187220 */ /* 0x000fe20000400000 */
[C---:B------:R-:W-:Y:S01]  /*6d30*/  FFMA R21, R49.reuse, R71, R21 ;  /* 0x0000004731157223 */ /* 0x040fe20000000015 */
[----:B------:R-:W-:Y:S01]  /*6d40*/  FFMA R22, R49, R72, R22 ;  /* 0x0000004831167223 */ /* 0x000fe20000000016 */
[C---:B------:R-:W-:Y:S01]  /*6d50*/  FMUL R26, R47.reuse, R31 ;  /* 0x0000001f2f1a7220 */ /* 0x040fe20000400000 */
[----:B------:R-:W-:Y:S01]  /*6d60*/  FMUL R27, R47, R32 ;  /* 0x000000202f1b7220 */ /* 0x000fe20000400000 */
[----:B------:R-:W-:Y:S01]  /*6d70*/  FFMA R23, R49, R73, R23 ;  /* 0x0000004931177223 */ /* 0x000fe20000000017 */
[----:B------:R-:W-:Y:S01]  /*6d80*/  FMUL R28, R47, R33 ;  /* 0x000000212f1c7220 */ /* 0x000fe20000400000 */
[----:B------:R-:W-:Y:S01]  /*6d90*/  FFMA R24, R49, R74, R24 ;  /* 0x0000004a31187223 */ /* 0x000fe20000000018 */
[----:B------:R-:W-:Y:S01]  /*6da0*/  FMUL R29, R47, R34 ;  /* 0x000000222f1d7220 */ /* 0x000fe20000400000 */
[C---:B------:R-:W-:Y:S01]  /*6db0*/  FFMA R25, R49.reuse, R75, R25 ;  /* 0x0000004b31197223 */ /* 0x040fe20000000019 */
[C---:B------:R-:W-:Y:S01]  /*6dc0*/  FFMA R26, R49.reuse, R76, R26 ;  /* 0x0000004c311a7223 */ /* 0x040fe2000000001a */
[C---:B------:R-:W-:Y:S01]  /*6dd0*/  FFMA R27, R49.reuse, R50, R27 ;  /* 0x00000032311b7223 */ /* 0x040fe2000000001b */
[C---:B------:R-:W-:Y:S01]  /*6de0*/  FFMA R28, R49.reuse, R51, R28 ;  /* 0x00000033311c7223 */ /* 0x040fe2000000001c */
[----:B------:R-:W-:Y:S01]  /*6df0*/  F2FP.SATFINITE.E5M2.F32.PACK_AB_MERGE_C R17, R18, R17, RZ ;  /* 0x000000111211723e */ /* 0x000fe200048060ff */
[C---:B------:R-:W-:Y:S01]  /*6e00*/  FFMA R29, R49.reuse, R52, R29 ;  /* 0x00000034311d7223 */ /* 0x040fe2000000001d */
[----:B------:R-:W-:Y:S01]  /*6e10*/  F2FP.SATFINITE.E5M2.F32.PACK_AB_MERGE_C R21, R22, R21, RZ ;  /* 0x000000151615723e */ /* 0x000fe200048060ff */
[----:B------:R-:W-:Y:S01]  /*6e20*/  FFMA R30, R49, R77, R30 ;  /* 0x0000004d311e7223 */ /* 0x000fe2000000001e */
[----:B------:R-:W-:Y:S02]  /*6e30*/  F2FP.SATFINITE.E5M2.F32.PACK_AB_MERGE_C R32, R2, R0, R78 ;  /* 0x000000000220723e */ /* 0x000fe4000480604e */
[----:B------:R-:W-:Y:S02]  /*6e40*/  F2FP.SATFINITE.E5M2.F32.PACK_AB_MERGE_C R33, R4, R3, R5 ;  /* 0x000000030421723e */ /* 0x000fe40004806005 */
[----:B------:R-:W-:Y:S02]  /*6e50*/  F2FP.SATFINITE.E5M2.F32.PACK_AB_MERGE_C R34, R8, R7, R9 ;  /* 0x000000070822723e */ /* 0x000fe40004806009 */
[----:B------:R-:W-:Y:S02]  /*6e60*/  F2FP.SATFINITE.E5M2.F32.PACK_AB_MERGE_C R35, R12, R11, R13 ;  /* 0x0000000b0c23723e */ /* 0x000fe4000480600d */
[----:B------:R-:W-:Y:S02]  /*6e70*/  F2FP.SATFINITE.E5M2.F32.PACK_AB_MERGE_C R16, R16, R15, R17 ;  /* 0x0000000f1010723e */ /* 0x000fe40004806011 */
[----:B------:R-:W-:Y:S01]  /*6e80*/  F2FP.SATFINITE.E5M2.F32.PACK_AB_MERGE_C R17, R20, R19, R21 ;  /* 0x000000131411723e */ /* 0x000fe20004806015 */
[----:B------:R1:W-:Y:S01]  /*6e90*/  STS.128 [R100+UR49+0x4200], R32 ;  /* 0x0042002064007988 */ /* 0x0003e20008000c31 */
[----:B------:R-:W-:Y:S02]  /*6ea0*/  F2FP.SATFINITE.E5M2.F32.PACK_AB_MERGE_C R18, R26, R25, RZ ;  /* 0x000000191a12723e */ /* 0x000fe400048060ff */
[----:B------:R-:W-:Y:S02]  /*6eb0*/  F2FP.SATFINITE.E5M2.F32.PACK_AB_MERGE_C R19, R30, R29, RZ ;  /* 0x0000001d1e13723e */ /* 0x000fe400048060ff */
[----:B------:R-:W-:Y:S02]  /*6ec0*/  F2FP.SATFINITE.E5M2.F32.PACK_AB_MERGE_C R18, R24, R23, R18 ;  /* 0x000000171812723e */ /* 0x000fe40004806012 */
[----:B------:R-:W-:Y:S02]  /*6ed0*/  F2FP.SATFINITE.E5M2.F32.PACK_AB_MERGE_C R19, R28, R27, R19 ;  /* 0x0000001b1c13723e */ /* 0x000fe40004806013 */
[----:B------:R-:W-:Y:S02]  /*6ee0*/  LEA R0, R105, UR49, 0x3 ;  /* 0x0000003169007c11 */ /* 0x000fe4000f8e18ff */
[----:B------:R-:W-:Y:S01]  /*6ef0*/  @P6 SHF.L.U32 R2, R104, 0x1f, RZ ;  /* 0x0000001f68026819 */ /* 0x000fe200000006ff */
[----:B------:R1:W-:Y:S01]  /*6f00*/  STS.128 [R113+0x4200], R16 ;  /* 0x0042001071007388 */ /* 0x0003e20000000c00 */
[----:B------:R-:W-:Y:S01]  /*6f10*/  @!PT LDS RZ, [RZ] ;  /* 0x00000000fffff984 */ /* 0x000fe20000000800 */
[----:B------:R-:W-:Y:S01]  /*6f20*/  @!PT LDS RZ, [RZ] ;  /* 0x00000000fffff984 */ /* 0x000fe20000000800 */
[----:B------:R-:W-:Y:S01]  /*6f30*/  @!PT LDS RZ, [RZ] ;  /* 0x00000000fffff984 */ /* 0x000fe20000000800 */
[----:B------:R-:W-:Y:S01]  /*6f40*/  @!PT LDS RZ, [RZ] ;  /* 0x00000000fffff984 */ /* 0x000fe20000000800 */
[----:B------:R2:W-:Y:S07]  /*6f50*/  MEMBAR.ALL.CTA ;  /* 0x0000000000007992 */ /* 0x0005ee0000008000 */
[----:B--2---:R-:W2:Y:S02]  /*6f60*/  FENCE.VIEW.ASYNC.S ;  /* 0x00000000000073c6 */ /* 0x004ea40000000000 */
[----:B--2---:R-:W-:Y:S06]  /*6f70*/  BAR.SYNC.DEFER_BLOCKING 0x1, 0x80 ;  /* 0x0042000000007b1d */ /* 0x004fec0000010000 */
[----:B------:R-:W-:Y:S05]  /*6f80*/  @P0 BRA `(.L_x_118) ;  /* 0x0000000000380947 */ /* 0x000fea0003800000 */
[----:B------:R-:W-:Y:S02]  /*6f90*/  UIADD3 UR4, UPT, UPT, UR49, 0x4200, URZ ;  /* 0x0000420031047890 */ /* 0x000fe4000fffe0ff */
[----:B------:R-:W-:Y:S01]  /*6fa0*/  UIADD3 UR8, UP0, UPT, UR52, 0x680, URZ ;  /* 0x0000068034087890 */ /* 0x000fe2000ff1e0ff */
[----:B------:R-:W-:Y:S01]  /*6fb0*/  UMOV UR43, UR36 ;  /* 0x00000024002b7c82 */ /* 0x000fe20008000000 */
[----:B------:R-:W-:Y:S02]  /*6fc0*/  UIADD3 UR5, UPT, UPT, UR41, 0x80, URZ ;  /* 0x0000008029057890 */ /* 0x000fe4000fffe0ff */
[----:B------:R-:W-:Y:S01]  /*6fd0*/  MOV R108, UR4 ;  /* 0x00000004006c7c02 */ /* 0x000fe20008000f00 */
[----:B------:R-:W-:Y:S02]  /*6fe0*/  UIADD3.X UR9, UPT, UPT, URZ, UR53, URZ, UP0, !UPT ;  /* 0x00000035ff097290 */ /* 0x000fe400087fe4ff */
[----:B------:R-:W-:Y:S01]  /*6ff0*/  UIADD3 UR4, UPT, UPT, UR49, 0x4a00, URZ ;  /* 0x00004a0031047890 */ /* 0x000fe2000fffe0ff */
[----:B------:R-:W-:Y:S01]  /*7000*/  R2UR UR40, R108 ;  /* 0x000000006c2872ca */ /* 0x000fe200000e0000 */
[----:B------:R-:W-:Y:S01]  /*7010*/  UMOV UR6, UR42 ;  /* 0x0000002a00067c82 */ /* 0x000fe20008000000 */
[----:B------:R-:W-:Y:S11]  /*7020*/  UMOV UR7, UR36 ;  /* 0x0000002400077c82 */ /* 0x000ff60008000000 */
[----:B------:R2:W-:Y:S01]  /*7030*/  UTMASTG.3D [UR40], [UR8] ;  /* 0x00000028080073b5 */ /* 0x0005e20008010000 */
[----:B------:R2:W-:Y:S01]  /*7040*/  UTMASTG.3D [UR4], [UR8] ;  /* 0x00000004080073b5 */ /* 0x0005e20008010000 */
[----:B------:R0:W-:Y:S01]  /*7050*/  UTMACMDFLUSH ;  /* 0x00000000000079b7 */ /* 0x0001e20000000000 */
[----:B--2---:R-:W-:Y:S04]  /*7060*/  DEPBAR.LE SB0, 0x1 ;  /* 0x000080400000791a */ /* 0x004fe80000000000 */
.L_x_118:
[----:B------:R-:W-:Y:S05]  /*7070*/  BSYNC.RECONVERGENT B0 ;  /* 0x0000000000007941 */ /* 0x000fea0003800200 */
.L_x_117:
[----:B------:R-:W-:Y:S06]  /*7080*/  BAR.SYNC.DEFER_BLOCKING 0x1, 0x80 ;  /* 0x0042000000007b1d */ /* 0x000fec0000010000 */
[----:B------:R-:W2:Y:S01]  /*7090*/  @P6 SYNCS.PHASECHK.TRANS64.TRYWAIT P0, [R0+URZ+0x50], R2 ;  /* 0x00005002000065a7 */ /* 0x000ea200080011ff */
[----:B------:R-:W-:Y:S01]  /*70a0*/  BSSY B1, `(.L_x_119) ;  /* 0x0000021000017945 */ /* 0x000fe20003800000 */
[----:B--2---:R-:W-:Y:S03]  /*70b0*/  @P6 SEL R114, RZ, 0x1, !P0 ;  /* 0x00000001ff726807 */ /* 0x004fe60004000000 */
[----:B------:R-:W-:Y:S05]  /*70c0*/  @!P6 BRA `(.L_x_120) ;  /* 0x000000000078e947 */ /* 0x000fea0003800000 */
[----:B------:R-:W-:Y:S01]  /*70d0*/  ISETP.NE.AND P1, PT, R115, RZ, PT ;  /* 0x000000ff7300720c */ /* 0x000fe20003f25270 */
[----:B------:R-:W-:Y:S01]  /*70e0*/  BSSY B0, `(.L_x_121) ;  /* 0x0000009000007945 */ /* 0x000fe20003800000 */
[----:B------:R-:W-:Y:S11]  /*70f0*/  ISETP.NE.AND P0, PT, R114, RZ, PT ;  /* 0x000000ff7200720c */ /* 0x000ff60003f05270 */
[----:B------:R-:W-:Y:S05]  /*7100*/  @P1 IMAD R2, R105, 0x1000, R100 ;  /* 0x0000100069021824 */ /* 0x000fea00078e0264 */
[----:B------:R-:W-:Y:S05]  /*7110*/  @P1 IADD3 R4, PT, PT, R2, UR49, RZ ;  /* 0x0000003102041c10 */ /* 0x000fea000fffe0ff */
[----:B------:R-:W-:Y:S01]  /*7120*/  @P1 IMAD.IADD R4, R4, 0x1, R116 ;  /* 0x0000000104041824 */ /* 0x000fe200078e0274 */
[----:B------:R-:W-:Y:S06]  /*7130*/  @P0 BRA `(.L_x_122) ;  /* 0x00000000000c0947 */ /* 0x000fec0003800000 */
[----:B------:R-:W-:Y:S04]  /*7140*/  SHF.L.U32 R3, R104, 0x1f, RZ ;  /* 0x0000001f68037819 */ /* 0x000fe800000006ff */
[----:B------:R-:W2:Y:S02]  /*7150*/  SYNCS.PHASECHK.TRANS64.TRYWAIT P0, [R0+URZ+0x50], R3 ;  /* 0x00005003000075a7 */ /* 0x000ea400080011ff */
[----:B--2---:R-:W-:Y:S05]  /*7160*/  @!P0 BRA `(.L_x_123) ;  /* 0x00000034005c8947 */ /* 0x004fea0003800000 */
.L_x_122:
[----:B------:R-:W-:Y:S05]  /*7170*/  BSYNC B0 ;  /* 0x0000000000007941 */ /* 0x000fea0003800000 */
.L_x_121:
[----:B------:R-:W-:Y:S01]  /*7180*/  ISETP.NE.AND P0, PT, R115, RZ, PT ;  /* 0x000000ff7300720c */ /* 0x000fe20003f05270 */
[----:B------:R-:W-:Y:S11]  /*7190*/  VIADD R105, R105, 0x1 ;  /* 0x0000000169697836 */ /* 0x000ff60000000000 */
[----:B------:R-:W-:Y:S01]  /*71a0*/  @!UPT UIADD3 URZ, UPT, UPT, URZ, URZ, URZ ;  /* 0x000000fffffff290 */ /* 0x000fe2000fffe0ff */
[----:B------:R3:W4:Y:S04]  /*71b0*/  @P0 LDS.128 R80, [R2+UR49+0x200] ;  /* 0x0002003102500984 */ /* 0x0007280008000c00 */
[----:B------:R1:W1:Y:S01]  /*71c0*/  @P0 LDS.128 R84, [R4+0x200] ;  /* 0x0002000004540984 */ /* 0x0002620000000c00 */
[C---:B------:R-:W-:Y:S01]  /*71d0*/  ISETP.NE.AND P0, PT, R105.reuse, 0x4, PT ;  /* 0x000000046900780c */ /* 0x040fe20003f05270 */
[----:B------:R-:W-:Y:S01]  /*71e0*/  @!PT LDS RZ, [RZ] ;  /* 0x00000000fffff984 */ /* 0x000fe20000000800 */
[----:B------:R-:W-:Y:S01]  /*71f0*/  @!PT LDS RZ, [RZ] ;  /* 0x00000000fffff984 */ /* 0x000fe20000000800 */
[----:B------:R-:W-:Y:S01]  /*7200*/  @!PT LDS RZ, [RZ] ;  /* 0x00000000fffff984 */ /* 0x000fe20000000800 */
[----:B------:R-:W-:Y:S01]  /*7210*/  @!PT LDS RZ, [RZ] ;  /* 0x00000000fffff984 */ /* 0x000fe20000000800 */
[----:B------:R5:W-:Y:S06]  /*7220*/  MEMBAR.ALL.CTA ;  /* 0x0000000000007992 */ /* 0x000bec0000008000 */
[----:B-----5:R-:W5:Y:S01]  /*7230*/  FENCE.VIEW.ASYNC.S ;  /* 0x00000000000073c6 */ /* 0x020f620000000000 */
[----:B------:R-:W-:Y:S01]  /*7240*/  SEL R105, R105, RZ, P0 ;  /* 0x000000ff69697207 */ /* 0x000fe20000000000 */
[----:B---3--:R-:W-:Y:S02]  /*7250*/  VIADD R2, R0, 0x70 ;  /* 0x0000007000027836 */ /* 0x008fe40000000000 */
[----:B--2---:R-:W-:Y:S05]  /*7260*/  IMAD.U32 R0, RZ, RZ, UR37 ;  /* 0x00000025ff007e24 */ /* 0x004fea000f8e00ff */
[----:B------:R-:W-:Y:S04]  /*7270*/  PRMT R0, R0, 0x654, R2 ;  /* 0x0000065400007816 */ /* 0x000fe80000000002 */
[----:B-----5:R2:W-:Y:S02]  /*7280*/  SYNCS.ARRIVE.TRANS64.RED.A1T0 RZ, [R0+URZ], RZ ;  /* 0x000000ff00ff79a7 */ /* 0x0205e400081004ff */
[----:B--2---:R-:W-:Y:S04]  /*7290*/  SEL R0, RZ, 0x1, P0 ;  /* 0x00000001ff007807 */ /* 0x004fe80000000000 */
[----:B-1--4-:R-:W-:Y:S02]  /*72a0*/  LOP3.LUT R104, R104, R0, RZ, 0x3c, !PT ;  /* 0x0000000068687212 */ /* 0x012fe400078e3cff */
.L_x_120:
[----:B------:R-:W-:Y:S05]  /*72b0*/  BSYNC B1 ;  /* 0x0000000000017941 */ /* 0x000fea0003800000 */
.L_x_119:
[----:B------:R-:W-:Y:S05]  /*72c0*/  VIADD R0, R48, 0x20 ;  /* 0x0000002030007836 */ /* 0x000fea0000000000 */
[----:B------:R-:W-:Y:S04]  /*72d0*/  SHF.R.U32.HI R0, RZ, 0x15, R0 ;  /* 0x00000015ff007819 */ /* 0x000fe80000011600 */
[----:B------:R-:W-:Y:S11]  /*72e0*/  LOP3.LUT P0, RZ, R0, 0x3, R102, 0x48, !PT ;  /* 0x0000000300ff7812 */ /* 0x000ff60007804866 */
[----:B------:R-:W-:Y:S02]  /*72f0*/  @!UPT UIADD3 URZ, UPT, UPT, URZ, URZ, URZ ;  /* 0x000000fffffff290 */ /* 0x000fe4000fffe0ff */
[----:B------:R-:W-:Y:S05]  /*7300*/  @!P0 BRA `(.L_x_124) ;  /* 0x0000000000408947 */ /* 0x000fea0003800000 */
[----:B------:R-:W2:Y:S01]  /*7310*/  LDCU.64 UR8, c[0x4][0x78] ;  /* 0x01000f00ff0877ac */ /* 0x000ea20008000a00 */
[----:B------:R-:W-:Y:S01]  /*7320*/  MOV R3, 0x0 ;  /* 0x0000000000037802 */ /* 0x000fe20000000f00 */
[----:B------:R-:W-:Y:S02]  /*7330*/  HFMA2 R12, -RZ, RZ, 0, 5.9604644775390625e-08 ;  /* 0x00000001ff0c7431 */ /* 0x000fe400000001ff */
[----:B------:R-:W-:Y:S02]  /*7340*/  IMAD.MOV.U32 R8, RZ, RZ, 0x192 ;  /* 0x00000192ff087424 */ /* 0x000fe400078e00ff */
[----:B------:R-:W-:Y:S01]  /*7350*/  IMAD.MOV.U32 R13, RZ, RZ, RZ ;  /* 0x000000ffff0d7224 */ /* 0x000fe200078e00ff */
[----:B------:R-:W3:Y:S01]  /*7360*/  LDCU.64 UR6, c[0x4][0x80] ;  /* 0x01001000ff0677ac */ /* 0x000ee20008000a00 */
[----:B------:R-:W4:Y:S01]  /*7370*/  LDC.64 R2, c[0x4][R3] ;  /* 0x0100000003027b82 */ /* 0x000f220000000a00 */
[----:B------:R-:W5:Y:S01]  /*7380*/  LDCU.64 UR4, c[0x4][0x18] ;  /* 0x01000300ff0477ac */ /* 0x000f620008000a00 */
[----:B--2---:R-:W-:Y:S01]  /*7390*/  MOV R5, UR9 ;  /* 0x0000000900057c02 */ /* 0x004fe20008000f00 */
[----:B------:R-:W-:Y:S01]  /*73a0*/  IMAD.U32 R4, RZ, RZ, UR8 ;  /* 0x00000008ff047e24 */ /* 0x000fe2000f8e00ff */
[----:B---3--:R-:W-:Y:S01]  /*73b0*/  MOV R7, UR7 ;  /* 0x0000000700077c02 */ /* 0x008fe20008000f00 */
[----:B------:R-:W-:Y:S01]  /*73c0*/  IMAD.U32 R6, RZ, RZ, UR6 ;  /* 0x00000006ff067e24 */ /* 0x000fe2000f8e00ff */
[----:B-----5:R-:W-:Y:S01]  /*73d0*/  MOV R11, UR5 ;  /* 0x00000005000b7c02 */ /* 0x020fe20008000f00 */
[----:B------:R-:W-:Y:S02]  /*73e0*/  IMAD.U32 R10, RZ, RZ, UR4 ;  /* 0x00000004ff0a7e24 */ /* 0x000fe4000f8e00ff */
[----:B------:R-:W-:Y:S07]  /*73f0*/  LEPC R20, `(.L_x_124) ;  /* 0x000000001014794e */ /* 0x000fee0000000000 */
[----:B-1--4-:R-:W-:Y:S05]  /*7400*/  CALL.ABS.NOINC R2 ;  /* 0x0000000002007343 */ /* 0x012fea0003c00000 */
.L_x_124:
[-C--:B------:R-:W-:Y:S01]  /*7410*/  F2FP.F16.E5M2.UNPACK_B R0, R81.reuse ;  /* 0x00000051ff00723e */ /* 0x080fe200020004ff */
[----:B------:R-:W-:Y:S05]  /*7420*/  WARPSYNC.ALL ;  /* 0x0000000000007948 */ /* 0x000fea0003800000 */
[----:B------:R-:W-:Y:S01]  /*7430*/  R2UR UR4, R48 ;  /* 0x00000000300472ca */ /* 0x000fe200000e0000 */
[--C-:B------:R-:W-:Y:S01]  /*7440*/  HADD2.F32 R54, -RZ, R0.reuse.H0_H0 ;  /* 0x20000000ff367230 */ /* 0x100fe20000004100 */
[-C--:B------:R-:W-:Y:S01]  /*7450*/  F2FP.F16.E5M2.UNPACK_B R2, R80.reuse.H1 ;  /* 0x00000050ff02723e */ /* 0x080fe200030004ff */
[----:B------:R-:W-:Y:S01]  /*7460*/  HADD2.F32 R55, -RZ, R0.H1_H1 ;  /* 0x30000000ff377230 */ /* 0x000fe20000004100 */
[----:B------:R-:W-:Y:S01]  /*7470*/  F2FP.F16.E5M2.UNPACK_B R0, R81.H1 ;  /* 0x00000051ff00723e */ /* 0x000fe200030004ff */
[----:B------:R-:W-:Y:S01]  /*7480*/  BSSY.RECONVERGENT B0, `(.L_x_125) ;  /* 0x0000099000007945 */ /* 0x000fe20003800200 */
[----:B------:R-:W-:Y:S01]  /*7490*/  F2FP.F16.E5M2.UNPACK_B R3, R80 ;  /* 0x00000050ff03723e */ /* 0x000fe200020004ff */
[----:B------:R-:W-:Y:S01]  /*74a0*/  HADD2.F32 R52, -RZ, R2.H0_H0 ;  /* 0x20000002ff347230 */ /* 0x000fe20000004100 */
[----:B------:R-:W-:Y:S01]  /*74b0*/  ISETP.NE.AND P0, PT, R109, RZ, PT ;  /* 0x000000ff6d00720c */ /* 0x000fe20003f05270 */
[--C-:B------:R-:W-:Y:S01]  /*74c0*/  HADD2.F32 R56, -RZ, R0.reuse.H0_H0 ;  /* 0x20000000ff387230 */ /* 0x100fe20000004100 */
[----:B------:R-:W-:Y:S01]  /*74d0*/  ISETP.NE.AND P6, PT, R117, RZ, PT ;  /* 0x000000ff7500720c */ /* 0x000fe20003fc5270 */
[----:B------:R-:W-:Y:S01]  /*74e0*/  HADD2.F32 R57, -RZ, R0.H1_H1 ;  /* 0x30000000ff397230 */ /* 0x000fe20000004100 */
[-C--:B------:R-:W-:Y:S01]  /*74f0*/  F2FP.F16.E5M2.UNPACK_B R0, R83.reuse ;  /* 0x00000053ff00723e */ /* 0x080fe200020004ff */
[----:B-1----:R-:W1:Y:S01]  /*7500*/  LDTM.x32 R4, tmem[UR4+0x20] ;  /* 0x00002004000479ee */ /* 0x002e6200082c0000 */
[----:B------:R-:W-:Y:S01]  /*7510*/  HADD2.F32 R53, -RZ, R2.H1_H1 ;  /* 0x30000002ff357230 */ /* 0x000fe20000004100 */
[----:B------:R-:W-:Y:S01]  /*7520*/  F2FP.F16.E5M2.UNPACK_B R2, R82.H1 ;  /* 0x00000052ff02723e */ /* 0x000fe200030004ff */
[--C-:B------:R-:W-:Y:S02]  /*7530*/  HADD2.F32 R50, -RZ, R3.reuse.H0_H0 ;  /* 0x20000003ff327230 */ /* 0x100fe40000004100 */
[--C-:B------:R-:W-:Y:S02]  /*7540*/  HADD2.F32 R62, -RZ, R0.reuse.H0_H0 ;  /* 0x20000000ff3e7230 */ /* 0x100fe40000004100 */
[----:B------:R-:W-:Y:S01]  /*7550*/  HADD2.F32 R63, -RZ, R0.H1_H1 ;  /* 0x30000000ff3f7230 */ /* 0x000fe20000004100 */
[----:B------:R-:W-:Y:S01]  /*7560*/  F2FP.F16.E5M2.UNPACK_B R0, R84.H1 ;  /* 0x00000054ff00723e */ /* 0x000fe200030004ff */
[--C-:B------:R-:W-:Y:S02]  /*7570*/  HADD2.F32 R60, -RZ, R2.reuse.H0_H0 ;  /* 0x20000002ff3c7230 */ /* 0x100fe40000004100 */
[----:B------:R-:W-:Y:S01]  /*7580*/  HADD2.F32 R61, -RZ, R2.H1_H1 ;  /* 0x30000002ff3d7230 */ /* 0x000fe20000004100 */
[----:B------:R-:W-:Y:S01]  /*7590*/  F2FP.F16.E5M2.UNPACK_B R2, R83.H1 ;  /* 0x00000053ff02723e */ /* 0x000fe200030004ff */
[----:B------:R-:W-:Y:S01]  /*75a0*/  HADD2.F32 R51, -RZ, R3.H1_H1 ;  /* 0x30000003ff337230 */ /* 0x000fe20000004100 */
[----:B------:R-:W-:Y:S01]  /*75b0*/  F2FP.F16.E5M2.UNPACK_B R3, R82 ;  /* 0x00000052ff03723e */ /* 0x000fe200020004ff */
[--C-:B------:R-:W-:Y:S02]  /*75c0*/  HADD2.F32 R68, -RZ, R0.reuse.H0_H0 ;  /* 0x20000000ff447230 */ /* 0x100fe40000004100 */
[----:B------:R-:W-:Y:S01]  /*75d0*/  HADD2.F32 R69, -RZ, R0.H1_H1 ;  /* 0x30000000ff457230 */ /* 0x000fe20000004100 */
[-C--:B------:R-:W-:Y:S01]  /*75e0*/  F2FP.F16.E5M2.UNPACK_B R0, R85.reuse.H1 ;  /* 0x00000055ff00723e */ /* 0x080fe200030004ff */
[--C-:B------:R-:W-:Y:S02]  /*75f0*/  HADD2.F32 R64, -RZ, R2.reuse.H0_H0 ;  /* 0x20000002ff407230 */ /* 0x100fe40000004100 */
[----:B------:R-:W-:Y:S01]  /*7600*/  HADD2.F32 R65, -RZ, R2.H1_H1 ;  /* 0x30000002ff417230 */ /* 0x000fe20000004100 */
[----:B------:R-:W-:Y:S01]  /*7610*/  F2FP.F16.E5M2.UNPACK_B R2, R85 ;  /* 0x00000055ff02723e */ /* 0x000fe200020004ff */
[--C-:B------:R-:W-:Y:S02]  /*7620*/  HADD2.F32 R58, -RZ, R3.reuse.H0_H0 ;  /* 0x20000003ff3a7230 */ /* 0x100fe40000004100 */
[C---:B-1----:R-:W-:Y:S01]  /*7630*/  FMUL R7, R47.reuse, R7 ;  /* 0x000000072f077220 */ /* 0x042fe20000400000 */
[----:B------:R-:W-:Y:S01]  /*7640*/  HADD2.F32 R59, -RZ, R3.H1_H1 ;  /* 0x30000003ff3b7230 */ /* 0x000fe20000004100 */
[----:B------:R-:W-:Y:S01]  /*7650*/  F2FP.F16.E5M2.UNPACK_B R3, R84 ;  /* 0x00000054ff03723e */ /* 0x000fe200020004ff */
[--C-:B------:R-:W-:Y:S02]  /*7660*/  HADD2.F32 R72, -RZ, R0.reuse.H0_H0 ;  /* 0x20000000ff487230 */ /* 0x100fe40000004100 */
[C---:B------:R-:W-:Y:S01]  /*7670*/  FMUL R11, R47.reuse, R11 ;  /* 0x0000000b2f0b7220 */ /* 0x040fe20000400000 */
[----:B------:R-:W-:Y:S01]  /*7680*/  HADD2.F32 R73, -RZ, R0.H1_H1 ;  /* 0x30000000ff497230 */ /* 0x000fe20000004100 */
[----:B------:R-:W-:Y:S01]  /*7690*/  F2FP.F16.E5M2.UNPACK_B R0, R87 ;  /* 0x00000057ff00723e */ /* 0x000fe200020004ff */
[--C-:B------:R-:W-:Y:S02]  /*76a0*/  HADD2.F32 R70, -RZ, R2.reuse.H0_H0 ;  /* 0x20000002ff467230 */ /* 0x100fe40000004100 */
[C---:B------:R-:W-:Y:S01]  /*76b0*/  FMUL R15, R47.reuse, R15 ;  /* 0x0000000f2f0f7220 */ /* 0x040fe20000400000 */
[----:B------:R-:W-:Y:S01]  /*76c0*/  HADD2.F32 R71, -RZ, R2.H1_H1 ;  /* 0x30000002ff477230 */ /* 0x000fe20000004100 */
[-C--:B------:R-:W-:Y:S01]  /*76d0*/  F2FP.F16.E5M2.UNPACK_B R2, R86.reuse.H1 ;  /* 0x00000056ff02723e */ /* 0x080fe200030004ff */
[--C-:B------:R-:W-:Y:S02]  /*76e0*/  HADD2.F32 R66, -RZ, R3.reuse.H0_H0 ;  /* 0x20000003ff427230 */ /* 0x100fe40000004100 */
[----:B------:R-:W-:Y:S01]  /*76f0*/  HADD2.F32 R67, -RZ, R3.H1_H1 ;  /* 0x30000003ff437230 */ /* 0x000fe20000004100 */
[----:B------:R-:W-:Y:S01]  /*7700*/  F2FP.F16.E5M2.UNPACK_B R3, R86 ;  /* 0x00000056ff03723e */ /* 0x000fe200020004ff */
[--C-:B------:R-:W-:Y:S02]  /*7710*/  HADD2.F32 R78, -RZ, R0.reuse.H0_H0 ;  /* 0x20000000ff4e7230 */ /* 0x100fe40000004100 */
[----:B------:R-:W-:Y:S02]  /*7720*/  HADD2.F32 R79, -RZ, R0.H1_H1 ;  /* 0x30000000ff4f7230 */ /* 0x000fe40000004100 */
[C---:B------:R-:W-:Y:S01]  /*7730*/  FMUL R0, R47.reuse, R4 ;  /* 0x000000042f007220 */ /* 0x040fe20000400000 */
[--C-:B------:R-:W-:Y:S02]  /*7740*/  HADD2.F32 R76, -RZ, R2.reuse.H0_H0 ;  /* 0x20000002ff4c7230 */ /* 0x100fe40000004100 */
[----:B------:R-:W-:Y:S01]  /*7750*/  FMUL R4, R47, R8 ;  /* 0x000000082f047220 */ /* 0x000fe20000400000 */
[----:B------:R-:W-:Y:S02]  /*7760*/  HADD2.F32 R77, -RZ, R2.H1_H1 ;  /* 0x30000002ff4d7230 */ /* 0x000fe40000004100 */
[----:B------:R-:W-:Y:S01]  /*7770*/  FFMA R0, R49, R50, R0 ;  /* 0x0000003231007223 */ /* 0x000fe20000000000 */
[--C-:B------:R-:W-:Y:S02]  /*7780*/  HADD2.F32 R74, -RZ, R3.reuse.H0_H0 ;  /* 0x20000003ff4a7230 */ /* 0x100fe40000004100 */
[C---:B------:R-:W-:Y:S01]  /*7790*/  FMUL R2, R47.reuse, R5 ;  /* 0x000000052f027220 */ /* 0x040fe20000400000 */
[----:B------:R-:W-:Y:S02]  /*77a0*/  HADD2.F32 R75, -RZ, R3.H1_H1 ;  /* 0x30000003ff4b7230 */ /* 0x000fe40000004100 */
[C---:B------:R-:W-:Y:S01]  /*77b0*/  FMUL R5, R47.reuse, R9 ;  /* 0x000000092f057220 */ /* 0x040fe20000400000 */
[----:B------:R-:W-:Y:S01]  /*77c0*/  FMUL R8, R47, R12 ;  /* 0x0000000c2f087220 */ /* 0x000fe20000400000 */
[----:B------:R-:W-:Y:S01]  /*77d0*/  FFMA R2, R49, R51, R2 ;  /* 0x0000003331027223 */ /* 0x000fe20000000002 */
[C---:B------:R-:W-:Y:S01]  /*77e0*/  FMUL R9, R47.reuse, R13 ;  /* 0x0000000d2f097220 */ /* 0x040fe20000400000 */
[C---:B------:R-:W-:Y:S01]  /*77f0*/  FMUL R12, R47.reuse, R21 ;  /* 0x000000152f0c7220 */ /* 0x040fe20000400000 */
[C---:B------:R-:W-:Y:S01]  /*7800*/  FMUL R21, R47.reuse, R30 ;  /* 0x0000001e2f157220 */ /* 0x040fe20000400000 */
[C---:B------:R-:W-:Y:S01]  /*7810*/  FMUL R13, R47.reuse, R22 ;  /* 0x000000162f0d7220 */ /* 0x040fe20000400000 */
        /* <DEDUP_REMOVED lines=9> */
[C---:B------:R-:W-:Y:S01]  /*78b0*/  FFMA R6, R49.reuse, R56, R6 ;  /* 0x0000003831067223 */ /* 0x040fe20000000006 */
[C---:B------:R-:W-:Y:S01]  /*78c0*/  FFMA R11, R49.reuse, R57, R11 ;  /* 0x00000039310b7223 */ /* 0x040fe2000000000b */
[C---:B------:R-:W-:Y:S01]  /*78d0*/  FFMA R8, R49.reuse, R58, R8 ;  /* 0x0000003a31087223 */ /* 0x040fe20000000008 */
[----:B------:R-:W-:Y:S01]  /*78e0*/  FFMA R9, R49, R59, R9 ;  /* 0x0000003b31097223 */ /* 0x000fe20000000009 */
[----:B------:R-:W-:Y:S01]  /*78f0*/  F2FP.SATFINITE.E5M2.F32.PACK_AB_MERGE_C R52, R7, R3, RZ ;  /* 0x000000030734723e */ /* 0x000fe200048060ff */
[----:B------:R-:W-:Y:S01]  /*7900*/  FFMA R10, R49, R60, R10 ;  /* 0x0000003c310a7223 */ /* 0x000fe2000000000a */
[----:B------:R-:W-:Y:S01]  /*7910*/  F2FP.SATFINITE.E5M2.F32.PACK_AB_MERGE_C R53, R11, R6, RZ ;  /* 0x000000060b35723e */ /* 0x000fe200048060ff */
[----:B------:R-:W-:Y:S01]  /*7920*/  FFMA R15, R49, R61, R15 ;  /* 0x0000003d310f7223 */ /* 0x000fe2000000000f */
[C---:B------:R-:W-:Y:S01]  /*7930*/  FMUL R3, R47.reuse, R16 ;  /* 0x000000102f037220 */ /* 0x040fe20000400000 */
[C---:B------:R-:W-:Y:S01]  /*7940*/  FMUL R6, R47.reuse, R17 ;  /* 0x000000112f067220 */ /* 0x040fe20000400000 */
[----:B------:R-:W-:Y:S01]  /*7950*/  F2FP.F16.E5M2.UNPACK_B R51, R87.H1 ;  /* 0x00000057ff33723e */ /* 0x000fe200030004ff */
[----:B------:R-:W-:Y:S01]  /*7960*/  FMUL R11, R47, R20 ;  /* 0x000000142f0b7220 */ /* 0x000fe20000400000 */
[----:B------:R-:W-:Y:S01]  /*7970*/  F2FP.SATFINITE.E5M2.F32.PACK_AB_MERGE_C R54, R15, R10, RZ ;  /* 0x0000000a0f36723e */ /* 0x000fe200048060ff */
[C---:B------:R-:W-:Y:S01]  /*7980*/  FFMA R3, R49.reuse, R62, R3 ;  /* 0x0000003e31037223 */ /* 0x040fe20000000003 */
[----:B------:R-:W-:Y:S01]  /*7990*/  FFMA R6, R49, R63, R6 ;  /* 0x0000003f31067223 */ /* 0x000fe20000000006 */
[----:B------:R-:W-:Y:S01]  /*79a0*/  FMUL R20, R47, R29 ;  /* 0x0000001d2f147220 */ /* 0x000fe20000400000 */
[----:B------:R-:W-:Y:S01]  /*79b0*/  F2FP.SATFINITE.E5M2.F32.PACK_AB_MERGE_C R29, R5, R4, R53 ;  /* 0x00000004051d723e */ /* 0x000fe20004806035 */
[----:B------:R-:W-:Y:S01]  /*79c0*/  FMUL R10, R47, R19 ;  /* 0x000000132f0a7220 */ /* 0x000fe20000400000 */
[----:B------:R-:W-:Y:S01]  /*79d0*/  F2FP.SATFINITE.E5M2.F32.PACK_AB_MERGE_C R30, R9, R8, R54 ;  /* 0x00000008091e723e */ /* 0x000fe20004806036 */
        /* <DEDUP_REMOVED lines=10> */
[----:B------:R-:W-:Y:S01]  /*7a80*/  FFMA R14, R49, R69, R14 ;  /* 0x00000045310e7223 */ /* 0x000fe2000000000e */
[----:B------:R-:W-:Y:S01]  /*7a90*/  FMUL R18, R47, R27 ;  /* 0x0000001b2f127220 */ /* 0x000fe20000400000 */
[C---:B------:R-:W-:Y:S01]  /*7aa0*/  FFMA R15, R49.reuse, R70, R15 ;  /* 0x00000046310f7223 */ /* 0x040fe2000000000f */
[C---:B------:R-:W-:Y:S01]  /*7ab0*/  FFMA R16, R49.reuse, R71, R16 ;  /* 0x0000004731107223 */ /* 0x040fe20000000010 */
[C---:B------:R-:W-:Y:S01]  /*7ac0*/  FFMA R17, R49.reuse, R72, R17 ;  /* 0x0000004831117223 */ /* 0x040fe20000000011 */
[C---:B------:R-:W-:Y:S01]  /*7ad0*/  FFMA R18, R49.reuse, R73, R18 ;  /* 0x0000004931127223 */ /* 0x040fe20000000012 */
[----:B------:R-:W-:Y:S01]  /*7ae0*/  FFMA R19, R49, R74, R19 ;  /* 0x0000004a31137223 */ /* 0x000fe20000000013 */
[----:B------:R-:W-:Y:S01]  /*7af0*/  FMUL R23, R47, R32 ;  /* 0x000000202f177220 */ /* 0x000fe20000400000 */
[----:B------:R-:W-:Y:S01]  /*7b00*/  FFMA R20, R49, R75, R20 ;  /* 0x0000004b31147223 */ /* 0x000fe20000000014 */
[----:B------:R-:W-:Y:S01]  /*7b10*/  FMUL R24, R47, R33 ;  /* 0x000000212f187220 */ /* 0x000fe20000400000 */
[--C-:B------:R-:W-:Y:S02]  /*7b20*/  HADD2.F32 R50, -RZ, R51.reuse.H0_H0 ;  /* 0x20000033ff327230 */ /* 0x100fe40000004100 */
[----:B------:R-:W-:Y:S01]  /*7b30*/  FFMA R21, R49, R76, R21 ;  /* 0x0000004c31157223 */ /* 0x000fe20000000015 */
[----:B------:R-:W-:Y:S02]  /*7b40*/  HADD2.F32 R51, -RZ, R51.H1_H1 ;  /* 0x30000033ff337230 */ /* 0x000fe40000004100 */
[----:B------:R-:W-:Y:S01]  /*7b50*/  FMUL R25, R47, R34 ;  /* 0x000000222f197220 */ /* 0x000fe20000400000 */
[----:B------:R-:W-:Y:S01]  /*7b60*/  FFMA R22, R49, R77, R22 ;  /* 0x0000004d31167223 */ /* 0x000fe20000000016 */
[----:B------:R-:W-:Y:S01]  /*7b70*/  FMUL R26, R47, R35 ;  /* 0x000000232f1a7220 */ /* 0x000fe20000400000 */
[----:B------:R-:W-:Y:S01]  /*7b80*/  F2FP.SATFINITE.E5M2.F32.PACK_AB_MERGE_C R7, R10, R7, RZ ;  /* 0x000000070a07723e */ /* 0x000fe200048060ff */
[C---:B------:R-:W-:Y:S01]  /*7b90*/  FFMA R23, R49.reuse, R78, R23 ;  /* 0x0000004e31177223 */ /* 0x040fe20000000017 */
[C---:B------:R-:W-:Y:S01]  /*7ba0*/  FFMA R24, R49.reuse, R79, R24 ;  /* 0x0000004f31187223 */ /* 0x040fe20000000018 */
[C---:B------:R-:W-:Y:S01]  /*7bb0*/  FFMA R25, R49.reuse, R50, R25 ;  /* 0x0000003231197223 */ /* 0x040fe20000000019 */
[----:B------:R-:W-:Y:S01]  /*7bc0*/  FFMA R26, R49, R51, R26 ;  /* 0x00000033311a7223 */ /* 0x000fe2000000001a */
[----:B------:R-:W-:Y:S02]  /*7bd0*/  F2FP.SATFINITE.E5M2.F32.PACK_AB_MERGE_C R28, R2, R0, R52 ;  /* 0x00000000021c723e */ /* 0x000fe40004806034 */
[----:B------:R-:W-:Y:S02]  /*7be0*/  F2FP.SATFINITE.E5M2.F32.PACK_AB_MERGE_C R31, R6, R3, R7 ;  /* 0x00000003061f723e */ /* 0x000fe40004806007 */
[----:B------:R-:W-:Y:S02]  /*7bf0*/  F2FP.SATFINITE.E5M2.F32.PACK_AB_MERGE_C R13, R14, R13, RZ ;  /* 0x0000000d0e0d723e */ /* 0x000fe400048060ff */
[----:B------:R-:W-:Y:S01]  /*7c00*/  F2FP.SATFINITE.E5M2.F32.PACK_AB_MERGE_C R17, R18, R17, RZ ;  /* 0x000000111211723e */ /* 0x000fe200048060ff */
[----:B------:R1:W-:Y:S01]  /*7c10*/  STS.128 [R100+UR49+0x5200], R28 ;  /* 0x0052001c64007988 */ /* 0x0003e20008000c31 */
[----:B------:R-:W-:Y:S02]  /*7c20*/  F2FP.SATFINITE.E5M2.F32.PACK_AB_MERGE_C R14, R22, R21, RZ ;  /* 0x00000015160e723e */ /* 0x000fe400048060ff */
[----:B------:R-:W-:Y:S02]  /*7c30*/  F2FP.SATFINITE.E5M2.F32.PACK_AB_MERGE_C R25, R26, R25, RZ ;  /* 0x000000191a19723e */ /* 0x000fe400048060ff */
[----:B------:R-:W-:Y:S02]  /*7c40*/  F2FP.SATFINITE.E5M2.F32.PACK_AB_MERGE_C R12, R12, R11, R13 ;  /* 0x0000000b0c0c723e */ /* 0x000fe4000480600d */
[----:B------:R-:W-:Y:S02]  /*7c50*/  F2FP.SATFINITE.E5M2.F32.PACK_AB_MERGE_C R13, R16, R15, R17 ;  /* 0x0000000f100d723e */ /* 0x000fe40004806011 */
        /* <DEDUP_REMOVED lines=13> */
[----:B------:R-:W-:Y:S02]  /*7d30*/  UIADD3 UR12, UP0, UPT, UR52, 0x680, URZ ;  /* 0x00000680340c7890 */ /* 0x000fe4000ff1e0ff */
[----:B------:R-:W-:Y:S02]  /*7d40*/  UIADD3 UR9, UPT, UPT, UR41, 0x20, URZ ;  /* 0x0000002029097890 */ /* 0x000fe4000fffe0ff */
[----:B------:R-:W-:Y:S02]  /*7d50*/  UIADD3 UR8, UPT, UPT, UR49, 0x5200, URZ ;  /* 0x0000520031087890 */ /* 0x000fe4000fffe0ff */
[----:B------:R-:W-:Y:S01]  /*7d60*/  UIADD3.X UR13, UPT, UPT, URZ, UR53, URZ, UP0, !UPT ;  /* 0x00000035ff0d7290 */ /* 0x000fe200087fe4ff */
[----:B------:R-:W-:Y:S01]  /*7d70*/  UMOV UR10, UR42 ;  /* 0x0000002a000a7c82 */ /* 0x000fe20008000000 */
[----:B------:R-:W-:Y:S01]  /*7d80*/  UMOV UR11, UR36 ;  /* 0x00000024000b7c82 */ /* 0x000fe20008000000 */
[----:B------:R-:W-:Y:S02]  /*7d90*/  UIADD3 UR5, UPT, UPT, UR41, 0xa0, URZ ;  /* 0x000000a029057890 */ /* 0x000fe4000fffe0ff */
[----:B------:R-:W-:Y:S01]  /*7da0*/  UIADD3 UR4, UPT, UPT, UR49, 0x5a00, URZ ;  /* 0x00005a0031047890 */ /* 0x000fe2000fffe0ff */
[----:B------:R-:W-:Y:S03]  /*7db0*/  UMOV UR6, UR42 ;  /* 0x0000002a00067c82 */ /* 0x000fe60008000000 */
[----:B------:R2:W-:Y:S01]  /*7dc0*/  UTMASTG.3D [UR8], [UR12] ;  /* 0x000000080c0073b5 */ /* 0x0005e20008010000 */
[----:B------:R-:W-:Y:S04]  /*7dd0*/  UMOV UR7, UR36 ;  /* 0x0000002400077c82 */ /* 0x000fe80008000000 */
[----:B------:R2:W-:Y:S01]  /*7de0*/  UTMASTG.3D [UR4], [UR12] ;  /* 0x000000040c0073b5 */ /* 0x0005e20008010000 */
[----:B------:R0:W-:Y:S01]  /*7df0*/  UTMACMDFLUSH ;  /* 0x00000000000079b7 */ /* 0x0001e20000000000 */
[----:B--2---:R-:W-:Y:S04]  /*7e00*/  DEPBAR.LE SB0, 0x1 ;  /* 0x000080400000791a */ /* 0x004fe80000000000 */
.L_x_126:
[----:B------:R-:W-:Y:S05]  /*7e10*/  BSYNC.RECONVERGENT B0 ;  /* 0x0000000000007941 */ /* 0x000fea0003800200 */
.L_x_125:
        /* <DEDUP_REMOVED lines=15> */
.L_x_130:
[----:B------:R-:W-:Y:S05]  /*7f10*/  BSYNC B0 ;  /* 0x0000000000007941 */ /* 0x000fea0003800000 */
.L_x_129:
[----:B------:R-:W-:Y:S01]  /*7f20*/  ISETP.NE.AND P0, PT, R115, RZ, PT ;  /* 0x000000ff7300720c */ /* 0x000fe20003f05270 */
[----:B------:R-:W-:Y:S11]  /*7f30*/  VIADD R105, R105, 0x1 ;  /* 0x0000000169697836 */ /* 0x000ff60000000000 */
[----:B------:R-:W-:Y:S01]  /*7f40*/  @!UPT UIADD3 URZ, UPT, UPT, URZ, URZ, URZ ;  /* 0x000000fffffff290 */ /* 0x000fe2000fffe0ff */
[----:B------:R3:W4:Y:S04]  /*7f50*/  @P0 LDS.128 R84, [R2+0x200] ;  /* 0x0002000002540984 */ /* 0x0007280000000c00 */
[----:B------:R1:W1:Y:S01]  /*7f60*/  @P0 LDS.128 R80, [R3+UR49+0x200] ;  /* 0x0002003103500984 */ /* 0x0002620008000c00 */
        /* <DEDUP_REMOVED lines=14> */
.L_x_128:
[----:B------:R-:W-:Y:S05]  /*8050*/  BSYNC B1 ;  /* 0x0000000000017941 */ /* 0x000fea0003800000 */
.L_x_127:
[----:B------:R-:W-:Y:S05]  /*8060*/  VIADD R0, R48, 0x40 ;  /* 0x0000004030007836 */ /* 0x000fea0000000000 */
[----:B------:R-:W-:Y:S04]  /*8070*/  SHF.R.U32.HI R0, RZ, 0x15, R0 ;  /* 0x00000015ff007819 */ /* 0x000fe80000011600 */
[----:B------:R-:W-:Y:S11]  /*8080*/  LOP3.LUT P0, RZ, R0, 0x3, R102, 0x48, !PT ;  /* 0x0000000300ff7812 */ /* 0x000ff60007804866 */
[----:B------:R-:W-:Y:S02]  /*8090*/  @!UPT UIADD3 URZ, UPT, UPT, URZ, URZ, URZ ;  /* 0x000000fffffff290 */ /* 0x000fe4000fffe0ff */
[----:B------:R-:W-:Y:S05]  /*80a0*/  @!P0 BRA `(.L_x_132) ;  /* 0x0000000000408947 */ /* 0x000fea0003800000 */
[----:B------:R-:W2:Y:S01]  /*80b0*/  LDCU.64 UR8, c[0x4][0x78] ;  /* 0x01000f00ff0877ac */ /* 0x000ea20008000a00 */
[----:B------:R-:W-:Y:S01]  /*80c0*/  MOV R3, 0x0 ;  /* 0x0000000000037802 */ /* 0x000fe20000000f00 */
[----:B-1----:R-:W-:Y:S02]  /*80d0*/  HFMA2 R12, -RZ, RZ, 0, 5.9604644775390625e-08 ;  /* 0x00000001ff0c7431 */ /* 0x002fe400000001ff */
[----:B------:R-:W-:Y:S02]  /*80e0*/  IMAD.MOV.U32 R8, RZ, RZ, 0x192 ;  /* 0x00000192ff087424 */ /* 0x000fe400078e00ff */
[----:B------:R-:W-:Y:S01]  /*80f0*/  IMAD.MOV.U32 R13, RZ, RZ, RZ ;  /* 0x000000ffff0d7224 */ /* 0x000fe200078e00ff */
[----:B------:R-:W1:Y:S01]  /*8100*/  LDCU.64 UR6, c[0x4][0x80] ;  /* 0x01001000ff0677ac */ /* 0x000e620008000a00 */
[----:B------:R-:W3:Y:S01]  /*8110*/  LDC.64 R2, c[0x4][R3] ;  /* 0x0100000003027b82 */ /* 0x000ee20000000a00 */
[----:B------:R-:W4:Y:S01]  /*8120*/  LDCU.64 UR4, c[0x4][0x18] ;  /* 0x01000300ff0477ac */ /* 0x000f220008000a00 */
[----:B--2---:R-:W-:Y:S01]  /*8130*/  MOV R5, UR9 ;  /* 0x0000000900057c02 */ /* 0x004fe20008000f00 */
[----:B------:R-:W-:Y:S01]  /*8140*/  IMAD.U32 R4, RZ, RZ, UR8 ;  /* 0x00000008ff047e24 */ /* 0x000fe2000f8e00ff */
[----:B-1----:R-:W-:Y:S01]  /*8150*/  MOV R7, UR7 ;  /* 0x0000000700077c02 */ /* 0x002fe20008000f00 */
[----:B------:R-:W-:Y:S01]  /*8160*/  IMAD.U32 R6, RZ, RZ, UR6 ;  /* 0x00000006ff067e24 */ /* 0x000fe2000f8e00ff */
[----:B----4-:R-:W-:Y:S01]  /*8170*/  MOV R11, UR5 ;  /* 0x00000005000b7c02 */ /* 0x010fe20008000f00 */
[----:B------:R-:W-:Y:S02]  /*8180*/  IMAD.U32 R10, RZ, RZ, UR4 ;  /* 0x00000004ff0a7e24 */ /* 0x000fe4000f8e00ff */
[----:B------:R-:W-:Y:S07]  /*8190*/  LEPC R20, `(.L_x_132) ;  /* 0x000000001014794e */ /* 0x000fee0000000000 */
[----:B---3--:R-:W-:Y:S05]  /*81a0*/  CALL.ABS.NOINC R2 ;  /* 0x0000000002007343 */ /* 0x008fea0003c00000 */
.L_x_132:
        /* <DEDUP_REMOVED lines=147> */
[----:B------:R-:W-:Y:S02]  /*8ae0*/  UIADD3 UR12, UP0, UPT, UR52, 0x680, URZ ;  /* 0x00000680340c7890 */ /* 0x000fe4000ff1e0ff */
[----:B------:R-:W-:Y:S02]  /*8af0*/  UIADD3 UR5, UPT, UPT, UR41, 0x40, URZ ;  /* 0x0000004029057890 */ /* 0x000fe4000fffe0ff */
[----:B------:R-:W-:Y:S01]  /*8b00*/  MOV R108, UR4 ;  /* 0x00000004006c7c02 */ /* 0x000fe20008000f00 */
[----:B------:R-:W-:Y:S01]  /*8b10*/  UIADD3.X UR13, UPT, UPT, URZ, UR53, URZ, UP0, !UPT ;  /* 0x00000035ff0d7290 */ /* 0x000fe200087fe4ff */
[----:B------:R-:W-:Y:S02]  /*8b20*/  UMOV UR6, UR42 ;  /* 0x0000002a00067c82 */ /* 0x000fe40008000000 */
[----:B------:R-:W-:Y:S01]  /*8b30*/  R2UR UR4, R108 ;  /* 0x000000006c0472ca */ /* 0x000fe200000e0000 */
[----:B------:R-:W-:Y:S01]  /*8b40*/  UMOV UR7, UR36 ;  /* 0x0000002400077c82 */ /* 0x000fe20008000000 */
[----:B------:R-:W-:Y:S02]  /*8b50*/  UIADD3 UR9, UPT, UPT, UR41, 0xc0, URZ ;  /* 0x000000c029097890 */ /* 0x000fe4000fffe0ff */
[----:B------:R-:W-:Y:S01]  /*8b60*/  UIADD3 UR8, UPT, UPT, UR49, 0x4a00, URZ ;  /* 0x00004a0031087890 */ /* 0x000fe2000fffe0ff */
[----:B------:R-:W-:Y:S01]  /*8b70*/  UMOV UR10, UR42 ;  /* 0x0000002a000a7c82 */ /* 0x000fe20008000000 */
[----:B------:R-:W-:Y:S07]  /*8b80*/  UMOV UR11, UR36 ;  /* 0x00000024000b7c82 */ /* 0x000fee0008000000 */
[----:B------:R2:W-:Y:S01]  /*8b90*/  UTMASTG.3D [UR4], [UR12] ;  /* 0x000000040c0073b5 */ /* 0x0005e20008010000 */
[----:B------:R2:W-:Y:S01]  /*8ba0*/  UTMASTG.3D [UR8], [UR12] ;  /* 0x000000080c0073b5 */ /* 0x0005e20008010000 */
[----:B------:R0:W-:Y:S01]  /*8bb0*/  UTMACMDFLUSH ;  /* 0x00000000000079b7 */ /* 0x0001e20000000000 */
[----:B--2---:R-:W-:Y:S04]  /*8bc0*/  DEPBAR.LE SB0, 0x1 ;  /* 0x000080400000791a */ /* 0x004fe80000000000 */
.L_x_134:
[----:B------:R-:W-:Y:S05]  /*8bd0*/  BSYNC.RECONVERGENT B0 ;  /* 0x0000000000007941 */ /* 0x000fea0003800200 */
.L_x_133:
        /* <DEDUP_REMOVED lines=15> */
.L_x_138:
[----:B------:R-:W-:Y:S05]  /*8cd0*/  BSYNC B0 ;  /* 0x0000000000007941 */ /* 0x000fea0003800000 */
.L_x_137:
        /* <DEDUP_REMOVED lines=19> */
.L_x_136:
[----:B------:R-:W-:Y:S05]  /*8e10*/  BSYNC B1 ;  /* 0x0000000000017941 */ /* 0x000fea0003800000 */
.L_x_135:
        /* <DEDUP_REMOVED lines=21> */
.L_x_140:
[----:B------:R-:W-:Y:S01]  /*8f70*/  ISETP.NE.AND P0, PT, R109, RZ, PT ;  /* 0x000000ff6d00720c */ /* 0x000fe20003f05270 */
[----:B------:R-:W-:Y:S05]  /*8f80*/  WARPSYNC.ALL ;  /* 0x0000000000007948 */ /* 0x000fea0003800000 */
[----:B------:R-:W-:Y:S01]  /*8f90*/  R2UR UR4, R48 ;  /* 0x00000000300472ca */ /* 0x000fe200000e0000 */
[----:B------:R-:W-:Y:S01]  /*8fa0*/  BSSY.RECONVERGENT B0, `(.L_x_141) ;  /* 0x000009f000007945 */ /* 0x000fe20003800200 */
[-C--:B------:R-:W-:Y:S02]  /*8fb0*/  F2FP.F16.E5M2.UNPACK_B R4, R81.reuse ;  /* 0x00000051ff04723e */ /* 0x080fe400020004ff */
[-C--:B------:R-:W-:Y:S02]  /*8fc0*/  F2FP.F16.E5M2.UNPACK_B R2, R80.reuse ;  /* 0x00000050ff02723e */ /* 0x080fe400020004ff */
[----:B------:R-:W-:Y:S01]  /*8fd0*/  F2FP.F16.E5M2.UNPACK_B R80, R80.H1 ;  /* 0x00000050ff50723e */ /* 0x000fe200030004ff */
[--C-:B------:R-:W-:Y:S01]  /*8fe0*/  HADD2.F32 R50, -RZ, R4.reuse.H0_H0 ;  /* 0x20000004ff327230 */ /* 0x100fe20000004100 */
[----:B------:R-:W-:Y:S01]  /*8ff0*/  F2FP.F16.E5M2.UNPACK_B R81, R81.H1 ;  /* 0x00000051ff51723e */ /* 0x000fe200030004ff */
[----:B------:R-:W-:Y:S01]  /*9000*/  HADD2.F32 R51, -RZ, R4.H1_H1 ;  /* 0x30000004ff337230 */ /* 0x000fe20000004100 */
[-C--:B------:R-:W-:Y:S01]  /*9010*/  F2FP.F16.E5M2.UNPACK_B R55, R82.reuse ;  /* 0x00000052ff37723e */ /* 0x080fe200020004ff */
[--C-:B------:R-:W-:Y:S01]  /*9020*/  HADD2.F32 R0, -RZ, R2.reuse.H0_H0 ;  /* 0x20000002ff007230 */ /* 0x100fe20000004100 */
[----:B------:R-:W-:Y:S01]  /*9030*/  F2FP.F16.E5M2.UNPACK_B R82, R82.H1 ;  /* 0x00000052ff52723e */ /* 0x000fe200030004ff */
[----:B-1----:R-:W1:Y:S01]  /*9040*/  LDTM.x32 R4, tmem[UR4+0x60] ;  /* 0x00006004000479ee */ /* 0x002e6200082c0000 */
[----:B------:R-:W-:Y:S01]  /*9050*/  NOP ;  /* 0x0000000000007918 */ /* 0x000fe20000000000 */
[----:B------:R-:W-:Y:S01]  /*9060*/  IADD3 R111, PT, PT, R111, 0xe0, RZ ;  /* 0x000000e06f6f7810 */ /* 0x000fe20007ffe0ff */
[----:B------:R-:W-:Y:S01]  /*9070*/  HADD2.F32 R2, -RZ, R2.H1_H1 ;  /* 0x30000002ff027230 */ /* 0x000fe20000004100 */
[----:B------:R-:W-:Y:S01]  /*9080*/  F2FP.F16.E5M2.UNPACK_B R59, R83 ;  /* 0x00000053ff3b723e */ /* 0x000fe200020004ff */
[--C-:B------:R-:W-:Y:S01]  /*9090*/  HADD2.F32 R54, -RZ, R55.reuse.H0_H0 ;  /* 0x20000037ff367230 */ /* 0x100fe20000004100 */
[----:B------:R-:W-:Y:S01]  /*90a0*/  LOP3.LUT R111, R111, 0xfefffff8, RZ, 0xc0, !PT ;  /* 0xfefffff86f6f7812 */ /* 0x000fe200078ec0ff */
[----:B------:R-:W-:Y:S01]  /*90b0*/  HADD2.F32 R55, -RZ, R55.H1_H1 ;  /* 0x30000037ff377230 */ /* 0x000fe20000004100 */
[----:B------:R-:W-:Y:S01]  /*90c0*/  F2FP.F16.E5M2.UNPACK_B R63, R84 ;  /* 0x00000054ff3f723e */ /* 0x000fe200020004ff */
[--C-:B------:R-:W-:Y:S01]  /*90d0*/  HADD2.F32 R58, -RZ, R59.reuse.H0_H0 ;  /* 0x2000003bff3a7230 */ /* 0x100fe20000004100 */
[----:B-1----:R1:W-:Y:S01]  /*90e0*/  SYNCS.ARRIVE.TRANS64.RED.A1T0 RZ, [R111+URZ], RZ ;  /* 0x000000ff6fff79a7 */ /* 0x0023e200081004ff */
[----:B------:R-:W-:Y:S01]  /*90f0*/  HADD2.F32 R59, -RZ, R59.H1_H1 ;  /* 0x3000003bff3b7230 */ /* 0x000fe20000004100 */
[----:B------:R-:W-:Y:S01]  /*9100*/  F2FP.F16.E5M2.UNPACK_B R67, R85 ;  /* 0x00000055ff43723e */ /* 0x000fe200020004ff */
[--C-:B------:R-:W-:Y:S01]  /*9110*/  HADD2.F32 R62, -RZ, R63.reuse.H0_H0 ;  /* 0x2000003fff3e7230 */ /* 0x100fe20000004100 */
[----:B------:R-:W-:Y:S01]  /*9120*/  F2FP.F16.E5M2.UNPACK_B R71, R86 ;  /* 0x00000056ff47723e */ /* 0x000fe200020004ff */
[----:B------:R-:W-:Y:S01]  /*9130*/  HADD2.F32 R63, -RZ, R63.H1_H1 ;  /* 0x3000003fff3f7230 */ /* 0x000fe20000004100 */
[----:B------:R-:W-:Y:S01]  /*9140*/  F2FP.F16.E5M2.UNPACK_B R75, R87 ;  /* 0x00000057ff4b723e */ /* 0x000fe200020004ff */
[--C-:B------:R-:W-:Y:S01]  /*9150*/  HADD2.F32 R66, -RZ, R67.reuse.H0_H0 ;  /* 0x20000043ff427230 */ /* 0x100fe20000004100 */
[----:B------:R-:W-:Y:S01]  /*9160*/  F2FP.F16.E5M2.UNPACK_B R83, R83.H1 ;  /* 0x00000053ff53723e */ /* 0x000fe200030004ff */
[----:B------:R-:W-:Y:S01]  /*9170*/  HADD2.F32 R67, -RZ, R67.H1_H1 ;  /* 0x30000043ff437230 */ /* 0x000fe20000004100 */
[----:B------:R-:W-:Y:S01]  /*9180*/  F2FP.F16.E5M2.UNPACK_B R84, R84.H1 ;  /* 0x00000054ff54723e */ /* 0x000fe200030004ff */
[--C-:B------:R-:W-:Y:S01]  /*9190*/  HADD2.F32 R70, -RZ, R71.reuse.H0_H0 ;  /* 0x20000047ff467230 */ /* 0x100fe20000004100 */
[----:B------:R-:W-:Y:S01]  /*91a0*/  F2FP.F16.E5M2.UNPACK_B R85, R85.H1 ;  /* 0x00000055ff55723e */ /* 0x000fe200030004ff */
[----:B------:R-:W-:Y:S02]  /*91b0*/  HADD2.F32 R71, -RZ, R71.H1_H1 ;  /* 0x30000047ff477230 */ /* 0x000fe40000004100 */
[C---:B------:R-:W-:Y:S01]  /*91c0*/  FMUL R4, R47.reuse, R4 ;  /* 0x000000042f047220 */ /* 0x040fe20000400000 */
[C---:B------:R-:W-:Y:S01]  /*91d0*/  FMUL R5, R47.reuse, R5 ;  /* 0x000000052f057220 */ /* 0x040fe20000400000 */
[--C-:B------:R-:W-:Y:S02]  /*91e0*/  HADD2.F32 R3, -RZ, R80.reuse.H0_H0 ;  /* 0x20000050ff037230 */ /* 0x100fe40000004100 */
[----:B------:R-:W-:Y:S01]  /*91f0*/  FMUL R8, R47, R8 ;  /* 0x000000082f087220 */ /* 0x000fe20000400000 */
[C---:B------:R-:W-:Y:S01]  /*9200*/  FFMA R4, R49.reuse, R0, R4 ;  /* 0x0000000031047223 */ /* 0x040fe20000000004 */
        /* <DEDUP_REMOVED lines=12> */
[--C-:B------:R-:W-:Y:S02]  /*92d0*/  HADD2.F32 R74, -RZ, R75.reuse.H0_H0 ;  /* 0x2000004bff4a7230 */ /* 0x100fe40000004100 */
[C---:B------:R-:W-:Y:S01]  /*92e0*/  FMUL R28, R47.reuse, R32 ;  /* 0x000000202f1c7220 */ /* 0x040fe20000400000 */
[----:B------:R-:W-:Y:S02]  /*92f0*/  HADD2.F32 R75, -RZ, R75.H1_H1 ;  /* 0x3000004bff4b7230 */ /* 0x000fe40000004100 */
[C---:B------:R-:W-:Y:S01]  /*9300*/  FMUL R29, R47.reuse, R33 ;  /* 0x000000212f1d7220 */ /* 0x040fe20000400000 */
[----:B------:R-:W-:Y:S02]  /*9310*/  HADD2.F32 R48, -RZ, R80.H1_H1 ;  /* 0x30000050ff307230 */ /* 0x000fe40000004100 */
[C---:B------:R-:W-:Y:S01]  /*9320*/  FMUL R6, R47.reuse, R6 ;  /* 0x000000062f067220 */ /* 0x040fe20000400000 */
[C---:B------:R-:W-:Y:S01]  /*9330*/  FMUL R7, R47.reuse, R7 ;  /* 0x000000072f077220 */ /* 0x040fe20000400000 */
[--C-:B------:R-:W-:Y:S02]  /*9340*/  HADD2.F32 R52, -RZ, R81.reuse.H0_H0 ;  /* 0x20000051ff347230 */ /* 0x100fe40000004100 */
[----:B------:R-:W-:Y:S01]  /*9350*/  FMUL R10, R47, R10 ;  /* 0x0000000a2f0a7220 */ /* 0x000fe20000400000 */
[C---:B------:R-:W-:Y:S01]  /*9360*/  FFMA R6, R49.reuse, R3, R6 ;  /* 0x0000000331067223 */ /* 0x040fe20000000006 */
[----:B------:R-:W-:Y:S02]  /*9370*/  HADD2.F32 R53, -RZ, R81.H1_H1 ;  /* 0x30000051ff357230 */ /* 0x000fe40000004100 */
[C---:B------:R-:W-:Y:S01]  /*9380*/  FFMA R7, R49.reuse, R48, R7 ;  /* 0x0000003031077223 */ /* 0x040fe20000000007 */
[C---:B------:R-:W-:Y:S01]  /*9390*/  FFMA R8, R49.reuse, R50, R8 ;  /* 0x0000003231087223 */ /* 0x040fe20000000008 */
[C---:B------:R-:W-:Y:S01]  /*93a0*/  FFMA R9, R49.reuse, R51, R9 ;  /* 0x0000003331097223 */ /* 0x040fe20000000009 */
[----:B------:R-:W-:Y:S01]  /*93b0*/  FFMA R10, R49, R52, R10 ;  /* 0x00000034310a7223 */ /* 0x000fe2000000000a */
[----:B------:R-:W-:Y:S01]  /*93c0*/  FMUL R11, R47, R11 ;  /* 0x0000000b2f0b7220 */ /* 0x000fe20000400000 */
[----:B------:R-:W-:Y:S01]  /*93d0*/  F2FP.F16.E5M2.UNPACK_B R86, R86.H1 ;  /* 0x00000056ff56723e */ /* 0x000fe200030004ff */
[--C-:B------:R-:W-:Y:S01]  /*93e0*/  HADD2.F32 R56, -RZ, R82.reuse.H0_H0 ;  /* 0x20000052ff387230 */ /* 0x100fe20000004100 */
[----:B------:R-:W-:Y:S01]  /*93f0*/  F2FP.SATFINITE.E5M2.F32.PACK_AB_MERGE_C R6, R7, R6, RZ ;  /* 0x000000060706723e */ /* 0x000fe200048060ff */
[C---:B------:R-:W-:Y:S01]  /*9400*/  FFMA R11, R49.reuse, R53, R11 ;  /* 0x00000035310b7223 */ /* 0x040fe2000000000b */
[C---:B------:R-:W-:Y:S01]  /*9410*/  FFMA R12, R49.reuse, R54, R12 ;  /* 0x00000036310c7223 */ /* 0x040fe2000000000c */
[----:B------:R-:W-:Y:S01]  /*9420*/  FFMA R13, R49, R55, R13 ;  /* 0x00000037310d7223 */ /* 0x000fe2000000000d */
[----:B------:R-:W-:Y:S01]  /*9430*/  F2FP.SATFINITE.E5M2.F32.PACK_AB_MERGE_C R4, R5, R4, R6 ;  /* 0x000000040504723e */ /* 0x000fe20004806006 */
[----:B------:R-:W-:Y:S01]  /*9440*/  HADD2.F32 R57, -RZ, R82.H1_H1 ;  /* 0x30000052ff397230 */ /* 0x000fe20000004100 */
[----:B------:R-:W-:Y:S01]  /*9450*/  F2FP.SATFINITE.E5M2.F32.PACK_AB_MERGE_C R10, R11, R10, RZ ;  /* 0x0000000a0b0a723e */ /* 0x000fe200048060ff */
[C---:B------:R-:W-:Y:S01]  /*9460*/  FMUL R14, R47.reuse, R14 ;  /* 0x0000000e2f0e7220 */ /* 0x040fe20000400000 */
[----:B------:R-:W-:Y:S01]  /*9470*/  FMUL R15, R47, R15 ;  /* 0x0000000f2f0f7220 */ /* 0x000fe20000400000 */
[--C-:B------:R-:W-:Y:S01]  /*9480*/  HADD2.F32 R60, -RZ, R83.reuse.H0_H0 ;  /* 0x20000053ff3c7230 */ /* 0x100fe20000004100 */
[----:B------:R-:W-:Y:S01]  /*9490*/  F2FP.SATFINITE.E5M2.F32.PACK_AB_MERGE_C R5, R9, R8, R10 ;  /* 0x000000080905723e */ /* 0x000fe2000480600a */
[C---:B------:R-:W-:Y:S01]  /*94a0*/  FFMA R14, R49.reuse, R56, R14 ;  /* 0x00000038310e7223 */ /* 0x040fe2000000000e */
[C---:B------:R-:W-:Y:S01]  /*94b0*/  FFMA R15, R49.reuse, R57, R15 ;  /* 0x00000039310f7223 */ /* 0x040fe2000000000f */
[C---:B------:R-:W-:Y:S01]  /*94c0*/  FFMA R16, R49.reuse, R58, R16 ;  /* 0x0000003a31107223 */ /* 0x040fe20000000010 */
[----:B------:R-:W-:Y:S01]  /*94d0*/  FFMA R17, R49, R59, R17 ;  /* 0x0000003b31117223 */ /* 0x000fe20000000011 */
[----:B------:R-:W-:Y:S02]  /*94e0*/  HADD2.F32 R61, -RZ, R83.H1_H1 ;  /* 0x30000053ff3d7230 */ /* 0x000fe40000004100 */
[C---:B------:R-:W-:Y:S01]  /*94f0*/  FMUL R18, R47.reuse, R18 ;  /* 0x000000122f127220 */ /* 0x040fe20000400000 */
[C---:B------:R-:W-:Y:S01]  /*9500*/  FMUL R19, R47.reuse, R19 ;  /* 0x000000132f137220 */ /* 0x040fe20000400000 */
[--C-:B------:R-:W-:Y:S02]  /*9510*/  HADD2.F32 R64, -RZ, R84.reuse.H0_H0 ;  /* 0x20000054ff407230 */ /* 0x100fe40000004100 */
[----:B------:R-:W-:Y:S01]  /*9520*/  FMUL R22, R47, R22 ;  /* 0x000000162f167220 */ /* 0x000fe20000400000 */
[C---:B------:R-:W-:Y:S01]  /*9530*/  FFMA R18, R49.reuse, R60, R18 ;  /* 0x0000003c31127223 */ /* 0x040fe20000000012 */
[----:B------:R-:W-:Y:S02]  /*9540*/  HADD2.F32 R65, -RZ, R84.H1_H1 ;  /* 0x30000054ff417230 */ /* 0x000fe40000004100 */
[----:B------:R-:W-:Y:S01]  /*9550*/  FFMA R19, R49, R61, R19 ;  /* 0x0000003d31137223 */ /* 0x000fe20000000013 */
[----:B------:R-:W-:Y:S01]  /*9560*/  FMUL R23, R47, R23 ;  /* 0x000000172f177220 */ /* 0x000fe20000400000 */
[C---:B------:R-:W-:Y:S01]  /*9570*/  FFMA R20, R49.reuse, R62, R20 ;  /* 0x0000003e31147223 */ /* 0x040fe20000000014 */
[C---:B------:R-:W-:Y:S01]  /*9580*/  FFMA R21, R49.reuse, R63, R21 ;  /* 0x0000003f31157223 */ /* 0x040fe20000000015 */
[--C-:B------:R-:W-:Y:S02]  /*9590*/  HADD2.F32 R68, -RZ, R85.reuse.H0_H0 ;  /* 0x20000055ff447230 */ /* 0x100fe40000004100 */
[----:B------:R-:W-:Y:S01]  /*95a0*/  FFMA R22, R49, R64, R22 ;  /* 0x0000004031167223 */ /* 0x000fe20000000016 */
[----:B------:R-:W-:Y:S02]  /*95b0*/  HADD2.F32 R69, -RZ, R85.H1_H1 ;  /* 0x30000055ff457230 */ /* 0x000fe40000004100 */
[----:B------:R-:W-:Y:S01]  /*95c0*/  FMUL R3, R47, R26 ;  /* 0x0000001a2f037220 */ /* 0x000fe20000400000 */
[----:B------:R-:W-:Y:S01]  /*95d0*/  FFMA R23, R49, R65, R23 ;  /* 0x0000004131177223 */ /* 0x000fe20000000017 */
[----:B------:R-:W-:Y:S01]  /*95e0*/  FMUL R27, R47, R27 ;  /* 0x0000001b2f1b7220 */ /* 0x000fe20000400000 */
[C---:B------:R-:W-:Y:S01]  /*95f0*/  FFMA R0, R49.reuse, R66, R0 ;  /* 0x0000004231007223 */ /* 0x040fe20000000000 */
[----:B------:R-:W-:Y:S01]  /*9600*/  F2FP.F16.E5M2.UNPACK_B R87, R87.H1 ;  /* 0x00000057ff57723e */ /* 0x000fe200030004ff */
        /* <DEDUP_REMOVED lines=15> */
[----:B------:R-:W-:Y:S01]  /*9700*/  F2FP.SATFINITE.E5M2.F32.PACK_AB_MERGE_C R14, R15, R14, RZ ;  /* 0x0000000e0f0e723e */ /* 0x000fe200048060ff */
[----:B------:R-:W-:Y:S01]  /*9710*/  FFMA R28, R49, R74, R28 ;  /* 0x0000004a311c7223 */ /* 0x000fe2000000001c */
[----:B------:R-:W-:Y:S01]  /*9720*/  F2FP.SATFINITE.E5M2.F32.PACK_AB_MERGE_C R7, R19, R18, RZ ;  /* 0x000000121307723e */ /* 0x000fe200048060ff */
[C---:B------:R-:W-:Y:S01]  /*9730*/  FFMA R29, R49.reuse, R75, R29 ;  /* 0x0000004b311d7223 */ /* 0x040fe2000000001d */
[----:B------:R-:W-:Y:S01]  /*9740*/  FFMA R30, R49, R76, R30 ;  /* 0x0000004c311e7223 */ /* 0x000fe2000000001e */
[----:B------:R-:W-:Y:S01]  /*9750*/  F2FP.SATFINITE.E5M2.F32.PACK_AB_MERGE_C R22, R23, R22, RZ ;  /* 0x000000161716723e */ /* 0x000fe200048060ff */
[----:B------:R-:W-:Y:S01]  /*9760*/  FFMA R35, R49, R77, R35 ;  /* 0x0000004d31237223 */ /* 0x000fe20000000023 */
[----:B------:R-:W-:Y:S02]  /*9770*/  F2FP.SATFINITE.E5M2.F32.PACK_AB_MERGE_C R6, R13, R12, R14 ;  /* 0x0000000c0d06723e */ /* 0x000fe4000480600e */
[----:B------:R-:W-:Y:S02]  /*9780*/  F2FP.SATFINITE.E5M2.F32.PACK_AB_MERGE_C R7, R17, R16, R7 ;  /* 0x000000101107723e */ /* 0x000fe40004806007 */
[----:B------:R-:W-:Y:S02]  /*9790*/  F2FP.SATFINITE.E5M2.F32.PACK_AB_MERGE_C R20, R21, R20, R22 ;  /* 0x000000141514723e */ /* 0x000fe40004806016 */
[----:B------:R-:W-:Y:S01]  /*97a0*/  F2FP.SATFINITE.E5M2.F32.PACK_AB_MERGE_C R3, R27, R3, RZ ;  /* 0x000000031b03723e */ /* 0x000fe200048060ff */
[----:B------:R1:W-:Y:S01]  /*97b0*/  STS.128 [R100+UR49+0x5200], R4 ;  /* 0x0052000464007988 */ /* 0x0003e20008000c31 */
[----:B------:R-:W-:Y:S02]  /*97c0*/  F2FP.SATFINITE.E5M2.F32.PACK_AB_MERGE_C R22, R31, R26, RZ ;  /* 0x0000001a1f16723e */ /* 0x000fe400048060ff */
[----:B------:R-:W-:Y:S02]  /*97d0*/  F2FP.SATFINITE.E5M2.F32.PACK_AB_MERGE_C R23, R35, R30, RZ ;  /* 0x0000001e2317723e */ /* 0x000fe400048060ff */
[----:B------:R-:W-:Y:S02]  /*97e0*/  F2FP.SATFINITE.E5M2.F32.PACK_AB_MERGE_C R21, R2, R0, R3 ;  /* 0x000000000215723e */ /* 0x000fe40004806003 */
[----:B------:R-:W-:Y:S02]  /*97f0*/  F2FP.SATFINITE.E5M2.F32.PACK_AB_MERGE_C R22, R25, R24, R22 ;  /* 0x000000181916723e */ /* 0x000fe40004806016 */
[----:B------:R-:W-:Y:S02]  /*9800*/  F2FP.SATFINITE.E5M2.F32.PACK_AB_MERGE_C R23, R29, R28, R23 ;  /* 0x0000001c1d17723e */ /* 0x000fe40004806017 */
[----:B------:R-:W-:Y:S03]  /*9810*/  IADD3 R45, PT, PT, R45, 0x1, RZ ;  /* 0x000000012d2d7810 */ /* 0x000fe60007ffe0ff */
        /* <DEDUP_REMOVED lines=23> */
.L_x_142:
[----:B------:R-:W-:Y:S05]  /*9990*/  BSYNC.RECONVERGENT B0 ;  /* 0x0000000000007941 */ /* 0x000fea0003800200 */
.L_x_141:
[----:B------:R-:W-:Y:S01]  /*99a0*/  BAR.SYNC.DEFER_BLOCKING 0x1, 0x80 ;  /* 0x0042000000007b1d */ /* 0x000fe20000010000 */
[----:B------:R-:W-:Y:S01]  /*99b0*/  ISETP.NE.AND P2, PT, R110, RZ, PT ;  /* 0x000000ff6e00720c */ /* 0x000fe20003f45270 */
[----:B------:R-:W-:Y:S01]  /*99c0*/  IMAD.IADD R15, R43, 0x1, R94 ;  /* 0x000000012b0f7824 */ /* 0x000fe200078e025e */
[----:B------:R-:W-:Y:S01]  /*99d0*/  ISETP.NE.AND P0, PT, R112, 0x2, PT ;  /* 0x000000027000780c */ /* 0x000fe20003f05270 */
[----:B------:R-:W-:Y:S01]  /*99e0*/  IMAD.IADD R14, R44, 0x1, R95 ;  /* 0x000000012c0e7824 */ /* 0x000fe200078e025f */
[----:B------:R-:W-:Y:S02]  /*99f0*/  ISETP.NE.AND P1, PT, R45, 0x4, PT ;  /* 0x000000042d00780c */ /* 0x000fe40003f25270 */
[----:B------:R-:W-:Y:S02]  /*9a00*/  SEL R2, RZ, 0x1, P0 ;  /* 0x00000001ff027807 */ /* 0x000fe40000000000 */
[----:B------:R-:W-:Y:S02]  /*9a10*/  SEL R0, RZ, 0x1, P1 ;  /* 0x00000001ff007807 */ /* 0x000fe40000800000 */
[----:B------:R-:W-:Y:S02]  /*9a20*/  LOP3.LUT R106, R106, R2, RZ, 0x3c, !PT ;  /* 0x000000026a6a7212 */ /* 0x000fe400078e3cff */
[----:B------:R-:W-:Y:S02]  /*9a30*/  LOP3.LUT R107, R107, R0, RZ, 0x3c, !PT ;  /* 0x000000006b6b7212 */ /* 0x000fe400078e3cff */
[----:B------:R-:W-:Y:S02]  /*9a40*/  @P2 R2UR UR36, R103 ;  /* 0x00000000672422ca */ /* 0x000fe400000e0000 */
[----:B------:R-:W-:Y:S02]  /*9a50*/  SEL R112, R112, RZ, P0 ;  /* 0x000000ff70707207 */ /* 0x000fe40000000000 */
[----:B------:R-:W-:Y:S01]  /*9a60*/  SEL R45, R45, RZ, P1 ;  /* 0x000000ff2d2d7207 */ /* 0x000fe20000800000 */
[----:B------:R-:W-:Y:S10]  /*9a70*/  @P2 BRA `(.L_x_143) ;  /* 0xffffffb800fc2947 */ /* 0x000ff4000383ffff */
[----:B------:R-:W-:Y:S05]  /*9a80*/  EXIT ;  /* 0x000000000000794d */ /* 0x000fea0003800000 */
.L_x_24:
[----:B--2---:R2:W4:Y:S02]  /*9a90*/  SYNCS.PHASECHK.TRANS64.TRYWAIT P0, [R2+URZ+0x110], R3 ;  /* 0x00011003020075a7 */ /* 0x00452400080011ff */
[----:B----4-:R-:W-:Y:S05]  /*9aa0*/  @!P0 NANOSLEEP.SYNCS 0x989680 ;  /* 0x009896800000895d */ /* 0x010fea0003900000 */
[----:B------:R-:W4:Y:S02]  /*9ab0*/  @!P0 SYNCS.PHASECHK.TRANS64 P0, [R2+URZ+0x110], R3 ;  /* 0x00011003020085a7 */ /* 0x000f2400080010ff */
[----:B----4-:R-:W-:Y:S05]  /*9ac0*/  @!P0 BRA `(.L_x_24) ;  /* 0xfffffffc00f08947 */ /* 0x010fea000383ffff */
[----:B------:R-:W-:Y:S05]  /*9ad0*/  BRA `(.L_x_144) ;  /* 0xffffff7c00547947 */ /* 0x000fea000383ffff */
.L_x_27:
[----:B------:R-:W-:-:S07]  /*9ae0*/  MOV R2, UR33 ;  /* 0x0000002100027c02 */ /* 0x000fce0008000f00 */
.L_x_145:
[----:B-1----:R1:W2:Y:S02]  /*9af0*/  SYNCS.PHASECHK.TRANS64.TRYWAIT P0, [R2+URZ+0x28], R4 ;  /* 0x00002804020075a7 */ /* 0x0022a400080011ff */
[----:B--2---:R-:W-:Y:S05]  /*9b00*/  @!P0 NANOSLEEP.SYNCS 0x989680 ;  /* 0x009896800000895d */ /* 0x004fea0003900000 */
[----:B------:R-:W2:Y:S02]  /*9b10*/  @!P0 SYNCS.PHASECHK.TRANS64 P0, [R2+URZ+0x28], R4 ;  /* 0x00002804020085a7 */ /* 0x000ea400080010ff */
[----:B--2---:R-:W-:Y:S05]  /*9b20*/  @!P0 BRA `(.L_x_145) ;  /* 0xfffffffc00f08947 */ /* 0x004fea000383ffff */
[----:B------:R-:W-:Y:S05]  /*9b30*/  BRA `(.L_x_26) ;  /* 0xffffff7c00bc7947 */ /* 0x000fea000383ffff */
.L_x_34:
[----:B-1----:R-:W-:-:S07]  /*9b40*/  MOV R2, UR17 ;  /* 0x0000001100027c02 */ /* 0x002fce0008000f00 */
.L_x_146:
[----:B-1----:R1:W2:Y:S02]  /*9b50*/  SYNCS.PHASECHK.TRANS64.TRYWAIT P0, [R2+URZ+0x28], R4 ;  /* 0x00002804020075a7 */ /* 0x0022a400080011ff */
[----:B--2---:R-:W-:Y:S05]  /*9b60*/  @!P0 NANOSLEEP.SYNCS 0x989680 ;  /* 0x009896800000895d */ /* 0x004fea0003900000 */
[----:B------:R-:W2:Y:S02]  /*9b70*/  @!P0 SYNCS.PHASECHK.TRANS64 P0, [R2+URZ+0x28], R4 ;  /* 0x00002804020085a7 */ /* 0x000ea400080010ff */
[----:B--2---:R-:W-:Y:S05]  /*9b80*/  @!P0 BRA `(.L_x_146) ;  /* 0xfffffffc00f08947 */ /* 0x004fea000383ffff */
[----:B------:R-:W-:Y:S05]  /*9b90*/  BRA `(.L_x_33) ;  /* 0xffffff8000787947 */ /* 0x000fea000383ffff */
.L_x_39:
[----:B-1----:R1:W2:Y:S02]  /*9ba0*/  SYNCS.PHASECHK.TRANS64.TRYWAIT P0, [R2+URZ+0xa0], R3 ;  /* 0x0000a003020075a7 */ /* 0x0022a400080011ff */
[----:B--2---:R-:W-:Y:S05]  /*9bb0*/  @!P0 NANOSLEEP.SYNCS 0x989680 ;  /* 0x009896800000895d */ /* 0x004fea0003900000 */
[----:B------:R-:W2:Y:S02]  /*9bc0*/  @!P0 SYNCS.PHASECHK.TRANS64 P0, [R2+URZ+0xa0], R3 ;  /* 0x0000a003020085a7 */ /* 0x000ea400080010ff */
[----:B--2---:R-:W-:Y:S05]  /*9bd0*/  @!P0 BRA `(.L_x_39) ;  /* 0xfffffffc00f08947 */ /* 0x004fea000383ffff */
[----:B------:R-:W-:Y:S05]  /*9be0*/  BRA `(.L_x_147) ;  /* 0xffffff84001c7947 */ /* 0x000fea000383ffff */
.L_x_43:
[----:B---3--:R-:W-:-:S07]  /*9bf0*/  MOV R0, UR4 ;  /* 0x0000000400007c02 */ /* 0x008fce0008000f00 */
.L_x_148:
[----:B-1----:R1:W2:Y:S02]  /*9c00*/  SYNCS.PHASECHK.TRANS64.TRYWAIT P0, [R0+URZ], R2 ;  /* 0x00000002000075a7 */ /* 0x0022a400080011ff */
[----:B--2---:R-:W-:Y:S05]  /*9c10*/  @!P0 NANOSLEEP.SYNCS 0x989680 ;  /* 0x009896800000895d */ /* 0x004fea0003900000 */
[----:B------:R-:W2:Y:S02]  /*9c20*/  @!P0 SYNCS.PHASECHK.TRANS64 P0, [R0+URZ], R2 ;  /* 0x00000002000085a7 */ /* 0x000ea400080010ff */
[----:B--2---:R-:W-:Y:S05]  /*9c30*/  @!P0 BRA `(.L_x_148) ;  /* 0xfffffffc00f08947 */ /* 0x004fea000383ffff */
[----:B------:R-:W-:Y:S05]  /*9c40*/  BRA `(.L_x_149) ;  /* 0xffffff88008c7947 */ /* 0x000fea000383ffff */
.L_x_44:
[----:B---3--:R-:W-:-:S07]  /*9c50*/  MOV R0, UR4 ;  /* 0x0000000400007c02 */ /* 0x008fce0008000f00 */
.L_x_150:
[----:B-1----:R1:W2:Y:S02]  /*9c60*/  SYNCS.PHASECHK.TRANS64.TRYWAIT P0, [R0+URZ], R3 ;  /* 0x00000003000075a7 */ /* 0x0022a400080011ff */
[----:B--2---:R-:W-:Y:S05]  /*9c70*/  @!P0 NANOSLEEP.SYNCS 0x989680 ;  /* 0x009896800000895d */ /* 0x004fea0003900000 */
[----:B------:R-:W2:Y:S02]  /*9c80*/  @!P0 SYNCS.PHASECHK.TRANS64 P0, [R0+URZ], R3 ;  /* 0x00000003000085a7 */ /* 0x000ea400080010ff */
[----:B--2---:R-:W-:Y:S05]  /*9c90*/  @!P0 BRA `(.L_x_150) ;  /* 0xfffffffc00f08947 */ /* 0x004fea000383ffff */
[----:B------:R-:W-:Y:S05]  /*9ca0*/  BRA `(.L_x_151) ;  /* 0xffffff8800987947 */ /* 0x000fea000383ffff */
.L_x_45:
[----:B---3--:R-:W-:-:S07]  /*9cb0*/  MOV R0, UR4 ;  /* 0x0000000400007c02 */ /* 0x008fce0008000f00 */
.L_x_152:
[----:B-1----:R1:W2:Y:S02]  /*9cc0*/  SYNCS.PHASECHK.TRANS64.TRYWAIT P0, [R0+URZ], R3 ;  /* 0x00000003000075a7 */ /* 0x0022a400080011ff */
[----:B--2---:R-:W-:Y:S05]  /*9cd0*/  @!P0 NANOSLEEP.SYNCS 0x989680 ;  /* 0x009896800000895d */ /* 0x004fea0003900000 */
[----:B------:R-:W2:Y:S02]  /*9ce0*/  @!P0 SYNCS.PHASECHK.TRANS64 P0, [R0+URZ], R3 ;  /* 0x00000003000085a7 */ /* 0x000ea400080010ff */
[----:B--2---:R-:W-:Y:S05]  /*9cf0*/  @!P0 BRA `(.L_x_152) ;  /* 0xfffffffc00f08947 */ /* 0x004fea000383ffff */
[----:B------:R-:W-:Y:S05]  /*9d00*/  BRA `(.L_x_153) ;  /* 0xffffff8800a47947 */ /* 0x000fea000383ffff */
.L_x_46:
[----:B---3--:R-:W-:-:S07]  /*9d10*/  MOV R0, UR4 ;  /* 0x0000000400007c02 */ /* 0x008fce0008000f00 */
.L_x_154:
[----:B-1----:R1:W2:Y:S02]  /*9d20*/  SYNCS.PHASECHK.TRANS64.TRYWAIT P0, [R0+URZ], R3 ;  /* 0x00000003000075a7 */ /* 0x0022a400080011ff */
[----:B--2---:R-:W-:Y:S05]  /*9d30*/  @!P0 NANOSLEEP.SYNCS 0x989680 ;  /* 0x009896800000895d */ /* 0x004fea0003900000 */
[----:B------:R-:W2:Y:S02]  /*9d40*/  @!P0 SYNCS.PHASECHK.TRANS64 P0, [R0+URZ], R3 ;  /* 0x00000003000085a7 */ /* 0x000ea400080010ff */
[----:B--2---:R-:W-:Y:S05]  /*9d50*/  @!P0 BRA `(.L_x_154) ;  /* 0xfffffffc00f08947 */ /* 0x004fea000383ffff */
[----:B------:R-:W-:Y:S05]  /*9d60*/  BRA `(.L_x_155) ;  /* 0xffffff8800b07947 */ /* 0x000fea000383ffff */
.L_x_49:
[----:B-1----:R1:W2:Y:S02]  /*9d70*/  SYNCS.PHASECHK.TRANS64.TRYWAIT P0, [R0+URZ+0x100], R4 ;  /* 0x00010004000075a7 */ /* 0x0022a400080011ff */
[----:B--2---:R-:W-:Y:S05]  /*9d80*/  @!P0 NANOSLEEP.SYNCS 0x989680 ;  /* 0x009896800000895d */ /* 0x004fea0003900000 */
[----:B------:R-:W2:Y:S02]  /*9d90*/  @!P0 SYNCS.PHASECHK.TRANS64 P0, [R0+URZ+0x100], R4 ;  /* 0x00010004000085a7 */ /* 0x000ea400080010ff */
[----:B--2---:R-:W-:Y:S05]  /*9da0*/  @!P0 BRA `(.L_x_49) ;  /* 0xfffffffc00f08947 */ /* 0x004fea000383ffff */
[----:B------:R-:W-:Y:S05]  /*9db0*/  BRA `(.L_x_156) ;  /* 0xffffff8c00107947 */ /* 0x000fea000383ffff */
.L_x_50:
[----:B------:R-:W-:-:S07]  /*9dc0*/  MOV R0, UR5 ;  /* 0x0000000500007c02 */ /* 0x000fce0008000f00 */
.L_x_157:
[----:B-1----:R1:W2:Y:S02]  /*9dd0*/  SYNCS.PHASECHK.TRANS64.TRYWAIT P0, [R0+URZ+0xb0], R5 ;  /* 0x0000b005000075a7 */ /* 0x0022a400080011ff */
[----:B--2---:R-:W-:Y:S05]  /*9de0*/  @!P0 NANOSLEEP.SYNCS 0x989680 ;  /* 0x009896800000895d */ /* 0x004fea0003900000 */
[----:B------:R-:W2:Y:S02]  /*9df0*/  @!P0 SYNCS.PHASECHK.TRANS64 P0, [R0+URZ+0xb0], R5 ;  /* 0x0000b005000085a7 */ /* 0x000ea400080010ff */
[----:B--2---:R-:W-:Y:S05]  /*9e00*/  @!P0 BRA `(.L_x_157) ;  /* 0xfffffffc00f08947 */ /* 0x004fea000383ffff */
[----:B------:R-:W-:Y:S05]  /*9e10*/  BRA `(.L_x_158) ;  /* 0xffffff8c00207947 */ /* 0x000fea000383ffff */
.L_x_51:
[----:B-1----:R1:W2:Y:S02]  /*9e20*/  SYNCS.PHASECHK.TRANS64.TRYWAIT P1, [R0+URZ+0xa0], R4 ;  /* 0x0000a004000075a7 */ /* 0x0022a400080211ff */
[----:B--2---:R-:W-:Y:S05]  /*9e30*/  @!P1 NANOSLEEP.SYNCS 0x989680 ;  /* 0x009896800000995d */ /* 0x004fea0003900000 */
[----:B------:R-:W2:Y:S02]  /*9e40*/  @!P1 SYNCS.PHASECHK.TRANS64 P1, [R0+URZ+0xa0], R4 ;  /* 0x0000a004000095a7 */ /* 0x000ea400080210ff */
[----:B--2---:R-:W-:Y:S05]  /*9e50*/  @!P1 BRA `(.L_x_51) ;  /* 0xfffffffc00f09947 */ /* 0x004fea000383ffff */
[----:B------:R-:W-:Y:S05]  /*9e60*/  BRA `(.L_x_159) ;  /* 0xffffff8c00507947 */ /* 0x000fea000383ffff */
.L_x_54:
[----:B------:R-:W-:-:S07]  /*9e70*/  MOV R0, UR5 ;  /* 0x0000000500007c02 */ /* 0x000fce0008000f00 */
.L_x_160:
[----:B-1----:R1:W2:Y:S02]  /*9e80*/  SYNCS.PHASECHK.TRANS64.TRYWAIT P0, [R0+URZ+0xb0], R2 ;  /* 0x0000b002000075a7 */ /* 0x0022a400080011ff */
[----:B--2---:R-:W-:Y:S05]  /*9e90*/  @!P0 NANOSLEEP.SYNCS 0x989680 ;  /* 0x009896800000895d */ /* 0x004fea0003900000 */
[----:B------:R-:W2:Y:S02]  /*9ea0*/  @!P0 SYNCS.PHASECHK.TRANS64 P0, [R0+URZ+0xb0], R2 ;  /* 0x0000b002000085a7 */ /* 0x000ea400080010ff */
[----:B--2---:R-:W-:Y:S05]  /*9eb0*/  @!P0 BRA `(.L_x_160) ;  /* 0xfffffffc00f08947 */ /* 0x004fea000383ffff */
[----:B------:R-:W-:Y:S05]  /*9ec0*/  BRA `(.L_x_53) ;  /* 0xffffff8c00a47947 */ /* 0x000fea000383ffff */
.L_x_63:
[----:B-1----:R-:W-:-:S04]  /*9ed0*/  MOV R4, UR6 ;  /* 0x0000000600047c02 */ /* 0x002fc80008000f00 */
[----:B------:R1:W2:Y:S03]  /*9ee0*/  SYNCS.PHASECHK.TRANS64.TRYWAIT P0, [R4+URZ+0x8], R5 ;  /* 0x00000805040075a7 */ /* 0x0002a600080011ff */
[----:B--2---:R-:W-:Y:S05]  /*9ef0*/  @!P0 NANOSLEEP.SYNCS 0x989680 ;  /* 0x009896800000895d */ /* 0x004fea0003900000 */
[----:B------:R-:W2:Y:S02]  /*9f00*/  @!P0 SYNCS.PHASECHK.TRANS64 P0, [R4+URZ+0x8], R5 ;  /* 0x00000805040085a7 */ /* 0x000ea400080010ff */
[----:B--2---:R-:W-:Y:S05]  /*9f10*/  @!P0 BRA `(.L_x_63) ;  /* 0xfffffffc00ec8947 */ /* 0x004fea000383ffff */
[----:B------:R-:W-:Y:S05]  /*9f20*/  BRA `(.L_x_62) ;  /* 0xffffff9000587947 */ /* 0x000fea000383ffff */
.L_x_65:
[----:B------:R-:W-:Y:S01]  /*9f30*/  BSSY B0, `(.L_x_161) ;  /* 0x0000006000007945 */ /* 0x000fe20003800000 */
[----:B------:R-:W-:-:S07]  /*9f40*/  MOV R15, 0xffffffff ;  /* 0xffffffff000f7802 */ /* 0x000fce0000000f00 */
[----:B-1---5:R-:W-:Y:S05]  /*9f50*/  WARPSYNC.COLLECTIVE R15, `(.L_x_162) ;  /* 0x000000000f0c7348 */ /* 0x022fea0003c00000 */
[----:B------:R-:W-:Y:S02]  /*9f60*/  ELECT P6, UR79, PT ;  /* 0x00000000004f782f */ /* 0x000fe400038c0000 */
[----:B------:R-:W-:Y:S01]  /*9f70*/  MOV R14, UR79 ;  /* 0x0000004f000e7c02 */ /* 0x000fe20008000f00 */
[----:B-1---5:R-:W-:Y:S10]  /*9f80*/  ENDCOLLECTIVE ;  /* 0x000000000000791b */ /* 0x022ff40003800000 */
.L_x_162:
[----:B------:R-:W-:Y:S05]  /*9f90*/  BSYNC B0 ;  /* 0x0000000000007941 */ /* 0x000fea0003800000 */
.L_x_161:
[----:B------:R-:W-:Y:S05]  /*9fa0*/  BRA `(.L_x_163) ;  /* 0xffffff9000887947 */ /* 0x000fea000383ffff */
.L_x_67:
[----:B-1----:R-:W-:-:S04]  /*9fb0*/  MOV R2, UR6 ;  /* 0x0000000600027c02 */ /* 0x002fc80008000f00 */
[----:B------:R1:W2:Y:S03]  /*9fc0*/  SYNCS.PHASECHK.TRANS64.TRYWAIT P0, [R2+URZ+0x8], R3 ;  /* 0x00000803020075a7 */ /* 0x0002a600080011ff */
[----:B--2---:R-:W-:Y:S05]  /*9fd0*/  @!P0 NANOSLEEP.SYNCS 0x989680 ;  /* 0x009896800000895d */ /* 0x004fea0003900000 */
[----:B------:R-:W2:Y:S02]  /*9fe0*/  @!P0 SYNCS.PHASECHK.TRANS64 P0, [R2+URZ+0x8], R3 ;  /* 0x00000803020085a7 */ /* 0x000ea400080010ff */
[----:B--2---:R-:W-:Y:S05]  /*9ff0*/  @!P0 BRA `(.L_x_67) ;  /* 0xfffffffc00ec8947 */ /* 0x004fea000383ffff */
[----:B------:R-:W-:Y:S05]  /*a000*/  BRA `(.L_x_66) ;  /* 0xffffff90008c7947 */ /* 0x000fea000383ffff */
.L_x_68:
[----:B-1----:R1:W2:Y:S02]  /*a010*/  SYNCS.PHASECHK.TRANS64.TRYWAIT P0, [R0+URZ+0xa0], R4 ;  /* 0x0000a004000075a7 */ /* 0x0022a400080011ff */
[----:B--2---:R-:W-:Y:S05]  /*a020*/  @!P0 NANOSLEEP.SYNCS 0x989680 ;  /* 0x009896800000895d */ /* 0x004fea0003900000 */
[----:B------:R-:W2:Y:S02]  /*a030*/  @!P0 SYNCS.PHASECHK.TRANS64 P0, [R0+URZ+0xa0], R4 ;  /* 0x0000a004000085a7 */ /* 0x000ea400080010ff */
[----:B--2---:R-:W-:Y:S05]  /*a040*/  @!P0 BRA `(.L_x_68) ;  /* 0xfffffffc00f08947 */ /* 0x004fea000383ffff */
[----:B------:R-:W-:Y:S05]  /*a050*/  BRA `(.L_x_164) ;  /* 0xffffff9400787947 */ /* 0x000fea000383ffff */
.L_x_70:
[----:B------:R-:W-:-:S07]  /*a060*/  MOV R0, UR9 ;  /* 0x0000000900007c02 */ /* 0x000fce0008000f00 */
.L_x_165:
[----:B-1----:R1:W2:Y:S02]  /*a070*/  SYNCS.PHASECHK.TRANS64.TRYWAIT P0, [R0+URZ+0xe0], R4 ;  /* 0x0000e004000075a7 */ /* 0x0022a400080011ff */
[----:B--2---:R-:W-:Y:S05]  /*a080*/  @!P0 NANOSLEEP.SYNCS 0x989680 ;  /* 0x009896800000895d */ /* 0x004fea0003900000 */
[----:B------:R-:W2:Y:S02]  /*a090*/  @!P0 SYNCS.PHASECHK.TRANS64 P0, [R0+URZ+0xe0], R4 ;  /* 0x0000e004000085a7 */ /* 0x000ea400080010ff */
[----:B--2---:R-:W-:Y:S05]  /*a0a0*/  @!P0 BRA `(.L_x_165) ;  /* 0xfffffffc00f08947 */ /* 0x004fea000383ffff */
[----:B------:R-:W-:Y:S05]  /*a0b0*/  BRA `(.L_x_166) ;  /* 0xffffff9400c47947 */ /* 0x000fea000383ffff */
.L_x_73:
[----:B------:R-:W-:Y:S07]  /*a0c0*/  MOV R0, UR8 ;  /* 0x0000000800007c02 */ /* 0x000fee0008000f00 */
.L_x_167:
[----:B-1----:R1:W2:Y:S02]  /*a0d0*/  SYNCS.PHASECHK.TRANS64.TRYWAIT P0, [R0+URZ], R4 ;  /* 0x00000004000075a7 */ /* 0x0022a400080011ff */
[----:B--2---:R-:W-:Y:S05]  /*a0e0*/  @!P0 NANOSLEEP.SYNCS 0x989680 ;  /* 0x009896800000895d */ /* 0x004fea0003900000 */
[----:B------:R-:W2:Y:S02]  /*a0f0*/  @!P0 SYNCS.PHASECHK.TRANS64 P0, [R0+URZ], R4 ;  /* 0x00000004000085a7 */ /* 0x000ea400080010ff */
[----:B--2---:R-:W-:Y:S05]  /*a100*/  @!P0 BRA `(.L_x_167) ;  /* 0xfffffffc00f08947 */ /* 0x004fea000383ffff */
[----:B------:R-:W-:Y:S05]  /*a110*/  BRA `(.L_x_72) ;  /* 0xffffff9400d87947 */ /* 0x000fea000383ffff */
.L_x_77:
[----:B-1----:R-:W-:-:S07]  /*a120*/  MOV R0, UR8 ;  /* 0x0000000800007c02 */ /* 0x002fce0008000f00 */
.L_x_168:
[----:B-1----:R1:W2:Y:S02]  /*a130*/  SYNCS.PHASECHK.TRANS64.TRYWAIT P0, [R0+URZ], R2 ;  /* 0x00000002000075a7 */ /* 0x0022a400080011ff */
[----:B--2---:R-:W-:Y:S05]  /*a140*/  @!P0 NANOSLEEP.SYNCS 0x989680 ;  /* 0x009896800000895d */ /* 0x004fea0003900000 */
[----:B------:R-:W2:Y:S02]  /*a150*/  @!P0 SYNCS.PHASECHK.TRANS64 P0, [R0+URZ], R2 ;  /* 0x00000002000085a7 */ /* 0x000ea400080010ff */
[----:B--2---:R-:W-:Y:S05]  /*a160*/  @!P0 BRA `(.L_x_168) ;  /* 0xfffffffc00f08947 */ /* 0x004fea000383ffff */
[----:B------:R-:W-:Y:S05]  /*a170*/  BRA `(.L_x_169) ;  /* 0xffffff9800cc7947 */ /* 0x000fea000383ffff */
.L_x_78:
[----:B------:R-:W-:-:S07]  /*a180*/  MOV R0, UR8 ;  /* 0x0000000800007c02 */ /* 0x000fce0008000f00 */
.L_x_170:
[----:B-1----:R1:W2:Y:S02]  /*a190*/  SYNCS.PHASECHK.TRANS64.TRYWAIT P0, [R0+URZ], R3 ;  /* 0x00000003000075a7 */ /* 0x0022a400080011ff */
[----:B--2---:R-:W-:Y:S05]  /*a1a0*/  @!P0 NANOSLEEP.SYNCS 0x989680 ;  /* 0x009896800000895d */ /* 0x004fea0003900000 */
[----:B------:R-:W2:Y:S02]  /*a1b0*/  @!P0 SYNCS.PHASECHK.TRANS64 P0, [R0+URZ], R3 ;  /* 0x00000003000085a7 */ /* 0x000ea400080010ff */
[----:B--2---:R-:W-:Y:S05]  /*a1c0*/  @!P0 BRA `(.L_x_170) ;  /* 0xfffffffc00f08947 */ /* 0x004fea000383ffff */
[----:B------:R-:W-:Y:S05]  /*a1d0*/  BRA `(.L_x_171) ;  /* 0xffffff9800d87947 */ /* 0x000fea000383ffff */
.L_x_79:
[----:B------:R-:W-:-:S07]  /*a1e0*/  MOV R0, UR8 ;  /* 0x0000000800007c02 */ /* 0x000fce0008000f00 */
.L_x_172:
[----:B-1----:R1:W2:Y:S02]  /*a1f0*/  SYNCS.PHASECHK.TRANS64.TRYWAIT P0, [R0+URZ], R3 ;  /* 0x00000003000075a7 */ /* 0x0022a400080011ff */
[----:B--2---:R-:W-:Y:S05]  /*a200*/  @!P0 NANOSLEEP.SYNCS 0x989680 ;  /* 0x009896800000895d */ /* 0x004fea0003900000 */
[----:B------:R-:W2:Y:S02]  /*a210*/  @!P0 SYNCS.PHASECHK.TRANS64 P0, [R0+URZ], R3 ;  /* 0x00000003000085a7 */ /* 0x000ea400080010ff */
[----:B--2---:R-:W-:Y:S05]  /*a220*/  @!P0 BRA `(.L_x_172) ;  /* 0xfffffffc00f08947 */ /* 0x004fea000383ffff */
[----:B------:R-:W-:Y:S05]  /*a230*/  BRA `(.L_x_173) ;  /* 0xffffff9800e47947 */ /* 0x000fea000383ffff */
.L_x_82:
[----:B------:R-:W-:-:S07]  /*a240*/  MOV R0, UR7 ;  /* 0x0000000700007c02 */ /* 0x000fce0008000f00 */
.L_x_174:
[----:B-1----:R1:W2:Y:S02]  /*a250*/  SYNCS.PHASECHK.TRANS64.TRYWAIT P1, [R0+URZ+0x120], R2 ;  /* 0x00012002000075a7 */ /* 0x0022a400080211ff */
[----:B--2---:R-:W-:Y:S05]  /*a260*/  @!P1 NANOSLEEP.SYNCS 0x989680 ;  /* 0x009896800000995d */ /* 0x004fea0003900000 */
[----:B------:R-:W2:Y:S02]  /*a270*/  @!P1 SYNCS.PHASECHK.TRANS64 P1, [R0+URZ+0x120], R2 ;  /* 0x00012002000095a7 */ /* 0x000ea400080210ff */
[----:B--2---:R-:W-:Y:S05]  /*a280*/  @!P1 BRA `(.L_x_174) ;  /* 0xfffffffc00f09947 */ /* 0x004fea000383ffff */
[----:B------:R-:W-:Y:S05]  /*a290*/  BRA `(.L_x_175) ;  /* 0xffffff9c00307947 */ /* 0x000fea000383ffff */
.L_x_87:
[----:B--2---:R2:W4:Y:S02]  /*a2a0*/  SYNCS.PHASECHK.TRANS64.TRYWAIT P0, [R0+URZ+0xa0], R2 ;  /* 0x0000a002000075a7 */ /* 0x00452400080011ff */
[----:B----4-:R-:W-:Y:S05]  /*a2b0*/  @!P0 NANOSLEEP.SYNCS 0x989680 ;  /* 0x009896800000895d */ /* 0x010fea0003900000 */
[----:B------:R-:W4:Y:S02]  /*a2c0*/  @!P0 SYNCS.PHASECHK.TRANS64 P0, [R0+URZ+0xa0], R2 ;  /* 0x0000a002000085a7 */ /* 0x000f2400080010ff */
[----:B----4-:R-:W-:Y:S05]  /*a2d0*/  @!P0 BRA `(.L_x_87) ;  /* 0xfffffffc00f08947 */ /* 0x010fea000383ffff */
[----:B------:R-:W-:Y:S05]  /*a2e0*/  BRA `(.L_x_176) ;  /* 0xffffffa000447947 */ /* 0x000fea000383ffff */
.L_x_90:
[----:B------:R-:W-:Y:S07]  /*a2f0*/  MOV R0, UR7 ;  /* 0x0000000700007c02 */ /* 0x000fee0008000f00 */
.L_x_177:
[----:B--2---:R2:W4:Y:S02]  /*a300*/  SYNCS.PHASECHK.TRANS64.TRYWAIT P0, [R0+URZ+0x98], R2 ;  /* 0x00009802000075a7 */ /* 0x00452400080011ff */
[----:B----4-:R-:W-:Y:S05]  /*a310*/  @!P0 NANOSLEEP.SYNCS 0x989680 ;  /* 0x009896800000895d */ /* 0x010fea0003900000 */
[----:B------:R-:W4:Y:S02]  /*a320*/  @!P0 SYNCS.PHASECHK.TRANS64 P0, [R0+URZ+0x98], R2 ;  /* 0x00009802000085a7 */ /* 0x000f2400080010ff */
[----:B----4-:R-:W-:Y:S05]  /*a330*/  @!P0 BRA `(.L_x_177) ;  /* 0xfffffffc00f08947 */ /* 0x010fea000383ffff */
[----:B------:R-:W-:Y:S05]  /*a340*/  BRA `(.L_x_89) ;  /* 0xffffffa400247947 */ /* 0x000fea000383ffff */
.L_x_93:
[----:B------:R-:W-:Y:S07]  /*a350*/  MOV R0, UR7 ;  /* 0x0000000700007c02 */ /* 0x000fee0008000f00 */
.L_x_178:
[----:B-1----:R1:W2:Y:S02]  /*a360*/  SYNCS.PHASECHK.TRANS64.TRYWAIT P0, [R0+URZ+0x70], R14 ;  /* 0x0000700e000075a7 */ /* 0x0022a400080011ff */
[----:B--2---:R-:W-:Y:S05]  /*a370*/  @!P0 NANOSLEEP.SYNCS 0x989680 ;  /* 0x009896800000895d */ /* 0x004fea0003900000 */
[----:B------:R-:W2:Y:S02]  /*a380*/  @!P0 SYNCS.PHASECHK.TRANS64 P0, [R0+URZ+0x70], R14 ;  /* 0x0000700e000085a7 */ /* 0x000ea400080010ff */
[----:B--2---:R-:W-:Y:S05]  /*a390*/  @!P0 BRA `(.L_x_178) ;  /* 0xfffffffc00f08947 */ /* 0x004fea000383ffff */
[----:B------:R-:W-:Y:S05]  /*a3a0*/  BRA `(.L_x_179) ;  /* 0xffffffa4009c7947 */ /* 0x000fea000383ffff */
.L_x_94:
[----:B------:R-:W-:Y:S07]  /*a3b0*/  MOV R0, UR7 ;  /* 0x0000000700007c02 */ /* 0x000fee0008000f00 */
.L_x_180:
[----:B-1----:R1:W2:Y:S02]  /*a3c0*/  SYNCS.PHASECHK.TRANS64.TRYWAIT P0, [R0+URZ+0x78], R14 ;  /* 0x0000780e000075a7 */ /* 0x0022a400080011ff */
[----:B--2---:R-:W-:Y:S05]  /*a3d0*/  @!P0 NANOSLEEP.SYNCS 0x989680 ;  /* 0x009896800000895d */ /* 0x004fea0003900000 */
[----:B------:R-:W2:Y:S02]  /*a3e0*/  @!P0 SYNCS.PHASECHK.TRANS64 P0, [R0+URZ+0x78], R14 ;  /* 0x0000780e000085a7 */ /* 0x000ea400080010ff */
[----:B--2---:R-:W-:Y:S05]  /*a3f0*/  @!P0 BRA `(.L_x_180) ;  /* 0xfffffffc00f08947 */ /* 0x004fea000383ffff */
[----:B------:R-:W-:Y:S05]  /*a400*/  BRA `(.L_x_181) ;  /* 0xffffffa400f47947 */ /* 0x000fea000383ffff */
.L_x_95:
[----:B------:R-:W-:Y:S07]  /*a410*/  MOV R0, UR7 ;  /* 0x0000000700007c02 */ /* 0x000fee0008000f00 */
.L_x_182:
[----:B-1----:R1:W2:Y:S02]  /*a420*/  SYNCS.PHASECHK.TRANS64.TRYWAIT P0, [R0+URZ+0x80], R14 ;  /* 0x0000800e000075a7 */ /* 0x0022a400080011ff */
[----:B--2---:R-:W-:Y:S05]  /*a430*/  @!P0 NANOSLEEP.SYNCS 0x989680 ;  /* 0x009896800000895d */ /* 0x004fea0003900000 */
[----:B------:R-:W2:Y:S02]  /*a440*/  @!P0 SYNCS.PHASECHK.TRANS64 P0, [R0+URZ+0x80], R14 ;  /* 0x0000800e000085a7 */ /* 0x000ea400080010ff */
[----:B--2---:R-:W-:Y:S05]  /*a450*/  @!P0 BRA `(.L_x_182) ;  /* 0xfffffffc00f08947 */ /* 0x004fea000383ffff */
[----:B------:R-:W-:Y:S05]  /*a460*/  BRA `(.L_x_183) ;  /* 0xffffffa800507947 */ /* 0x000fea000383ffff */
.L_x_96:
[----:B------:R-:W-:Y:S07]  /*a470*/  MOV R0, UR7 ;  /* 0x0000000700007c02 */ /* 0x000fee0008000f00 */
.L_x_184:
[----:B-1----:R1:W2:Y:S02]  /*a480*/  SYNCS.PHASECHK.TRANS64.TRYWAIT P0, [R0+URZ+0x88], R14 ;  /* 0x0000880e000075a7 */ /* 0x0022a400080011ff */
[----:B--2---:R-:W-:Y:S05]  /*a490*/  @!P0 NANOSLEEP.SYNCS 0x989680 ;  /* 0x009896800000895d */ /* 0x004fea0003900000 */
[----:B------:R-:W2:Y:S02]  /*a4a0*/  @!P0 SYNCS.PHASECHK.TRANS64 P0, [R0+URZ+0x88], R14 ;  /* 0x0000880e000085a7 */ /* 0x000ea400080010ff */
[----:B--2---:R-:W-:Y:S05]  /*a4b0*/  @!P0 BRA `(.L_x_184) ;  /* 0xfffffffc00f08947 */ /* 0x004fea000383ffff */
[----:B------:R-:W-:Y:S05]  /*a4c0*/  BRA `(.L_x_185) ;  /* 0xffffffa800f07947 */ /* 0x000fea000383ffff */
.L_x_98:
[----:B------:R-:W-:-:S07]  /*a4d0*/  MOV R0, UR7 ;  /* 0x0000000700007c02 */ /* 0x000fce0008000f00 */
.L_x_186:
[----:B-1----:R1:W4:Y:S02]  /*a4e0*/  SYNCS.PHASECHK.TRANS64.TRYWAIT P0, [R0+URZ+0x70], R2 ;  /* 0x00007002000075a7 */ /* 0x00232400080011ff */
[----:B----4-:R-:W-:Y:S05]  /*a4f0*/  @!P0 NANOSLEEP.SYNCS 0x989680 ;  /* 0x009896800000895d */ /* 0x010fea0003900000 */
[----:B------:R-:W4:Y:S02]  /*a500*/  @!P0 SYNCS.PHASECHK.TRANS64 P0, [R0+URZ+0x70], R2 ;  /* 0x00007002000085a7 */ /* 0x000f2400080010ff */
[----:B----4-:R-:W-:Y:S05]  /*a510*/  @!P0 BRA `(.L_x_186) ;  /* 0xfffffffc00f08947 */ /* 0x010fea000383ffff */
[----:B------:R-:W-:Y:S05]  /*a520*/  BRA `(.L_x_187) ;  /* 0xffffffac00787947 */ /* 0x000fea000383ffff */
.L_x_99:
[----:B-1----:R-:W-:-:S07]  /*a530*/  MOV R0, UR7 ;  /* 0x0000000700007c02 */ /* 0x002fce0008000f00 */
.L_x_188:
[----:B-1----:R1:W4:Y:S02]  /*a540*/  SYNCS.PHASECHK.TRANS64.TRYWAIT P0, [R0+URZ+0x78], R2 ;  /* 0x00007802000075a7 */ /* 0x00232400080011ff */
[----:B----4-:R-:W-:Y:S05]  /*a550*/  @!P0 NANOSLEEP.SYNCS 0x989680 ;  /* 0x009896800000895d */ /* 0x010fea0003900000 */
[----:B------:R-:W4:Y:S02]  /*a560*/  @!P0 SYNCS.PHASECHK.TRANS64 P0, [R0+URZ+0x78], R2 ;  /* 0x00007802000085a7 */ /* 0x000f2400080010ff */
[----:B----4-:R-:W-:Y:S05]  /*a570*/  @!P0 BRA `(.L_x_188) ;  /* 0xfffffffc00f08947 */ /* 0x010fea000383ffff */
[----:B------:R-:W-:Y:S05]  /*a580*/  BRA `(.L_x_189) ;  /* 0xffffffac00687947 */ /* 0x000fea000383ffff */
.L_x_100:
[----:B-1----:R-:W-:-:S07]  /*a590*/  MOV R0, UR7 ;  /* 0x0000000700007c02 */ /* 0x002fce0008000f00 */
.L_x_190:
[----:B-1----:R1:W4:Y:S02]  /*a5a0*/  SYNCS.PHASECHK.TRANS64.TRYWAIT P0, [R0+URZ+0x80], R2 ;  /* 0x00008002000075a7 */ /* 0x00232400080011ff */
[----:B----4-:R-:W-:Y:S05]  /*a5b0*/  @!P0 NANOSLEEP.SYNCS 0x989680 ;  /* 0x009896800000895d */ /* 0x010fea0003900000 */
[----:B------:R-:W4:Y:S02]  /*a5c0*/  @!P0 SYNCS.PHASECHK.TRANS64 P0, [R0+URZ+0x80], R2 ;  /* 0x00008002000085a7 */ /* 0x000f2400080010ff */
[----:B----4-:R-:W-:Y:S05]  /*a5d0*/  @!P0 BRA `(.L_x_190) ;  /* 0xfffffffc00f08947 */ /* 0x010fea000383ffff */
[----:B------:R-:W-:Y:S05]  /*a5e0*/  BRA `(.L_x_191) ;  /* 0xffffffac00587947 */ /* 0x000fea000383ffff */
.L_x_102:
[----:B--2---:R2:W3:Y:S02]  /*a5f0*/  SYNCS.PHASECHK.TRANS64.TRYWAIT P0, [R0+URZ+0xa0], R2 ;  /* 0x0000a002000075a7 */ /* 0x0044e400080011ff */
[----:B---3--:R-:W-:Y:S05]  /*a600*/  @!P0 NANOSLEEP.SYNCS 0x989680 ;  /* 0x009896800000895d */ /* 0x008fea0003900000 */
[----:B------:R-:W3:Y:S02]  /*a610*/  @!P0 SYNCS.PHASECHK.TRANS64 P0, [R0+URZ+0xa0], R2 ;  /* 0x0000a002000085a7 */ /* 0x000ee400080010ff */
[----:B---3--:R-:W-:Y:S05]  /*a620*/  @!P0 BRA `(.L_x_102) ;  /* 0xfffffffc00f08947 */ /* 0x008fea000383ffff */
[----:B------:R-:W-:Y:S05]  /*a630*/  BRA `(.L_x_192) ;  /* 0xffffffb000207947 */ /* 0x000fea000383ffff */
.L_x_113:
[----:B-1----:R1:W2:Y:S02]  /*a640*/  SYNCS.PHASECHK.TRANS64.TRYWAIT P1, [R3+URZ+0x50], R0 ;  /* 0x00005000030075a7 */ /* 0x0022a400080211ff */
[----:B--2---:R-:W-:Y:S05]  /*a650*/  @!P1 NANOSLEEP.SYNCS 0x989680 ;  /* 0x009896800000995d */ /* 0x004fea0003900000 */
[----:B------:R-:W2:Y:S02]  /*a660*/  @!P1 SYNCS.PHASECHK.TRANS64 P1, [R3+URZ+0x50], R0 ;  /* 0x00005000030095a7 */ /* 0x000ea400080210ff */
[----:B--2---:R-:W-:Y:S05]  /*a670*/  @!P1 BRA `(.L_x_113) ;  /* 0xfffffffc00f09947 */ /* 0x004fea000383ffff */
[----:B------:R-:W-:Y:S05]  /*a680*/  BRA `(.L_x_112) ;  /* 0xffffffbc00387947 */ /* 0x000fea000383ffff */
.L_x_115:
[----:B-1----:R1:W2:Y:S02]  /*a690*/  SYNCS.PHASECHK.TRANS64.TRYWAIT P0, [R111+URZ+0xc0], R4 ;  /* 0x0000c0046f0075a7 */ /* 0x0022a400080011ff */
[----:B--2---:R-:W-:Y:S05]  /*a6a0*/  @!P0 NANOSLEEP.SYNCS 0x989680 ;  /* 0x009896800000895d */ /* 0x004fea0003900000 */
[----:B------:R-:W2:Y:S02]  /*a6b0*/  @!P0 SYNCS.PHASECHK.TRANS64 P0, [R111+URZ+0xc0], R4 ;  /* 0x0000c0046f0085a7 */ /* 0x000ea400080010ff */
[----:B--2---:R-:W-:Y:S05]  /*a6c0*/  @!P0 BRA `(.L_x_115) ;  /* 0xfffffffc00f08947 */ /* 0x004fea000383ffff */
[----:B------:R-:W-:Y:S05]  /*a6d0*/  BRA `(.L_x_114) ;  /* 0xffffffbc008c7947 */ /* 0x000fea000383ffff */
.L_x_123:
[----:B--2---:R2:W3:Y:S02]  /*a6e0*/  SYNCS.PHASECHK.TRANS64.TRYWAIT P0, [R0+URZ+0x50], R3 ;  /* 0x00005003000075a7 */ /* 0x0044e400080011ff */
[----:B---3--:R-:W-:Y:S05]  /*a6f0*/  @!P0 NANOSLEEP.SYNCS 0x989680 ;  /* 0x009896800000895d */ /* 0x008fea0003900000 */
[----:B------:R-:W3:Y:S02]  /*a700*/  @!P0 SYNCS.PHASECHK.TRANS64 P0, [R0+URZ+0x50], R3 ;  /* 0x00005003000085a7 */ /* 0x000ee400080010ff */
[----:B---3--:R-:W-:Y:S05]  /*a710*/  @!P0 BRA `(.L_x_123) ;  /* 0xfffffffc00f08947 */ /* 0x008fea000383ffff */
[----:B------:R-:W-:Y:S05]  /*a720*/  BRA `(.L_x_122) ;  /* 0xffffffc800907947 */ /* 0x000fea000383ffff */
.L_x_131:
[----:B--2---:R2:W3:Y:S02]  /*a730*/  SYNCS.PHASECHK.TRANS64.TRYWAIT P0, [R0+URZ+0x50], R4 ;  /* 0x00005004000075a7 */ /* 0x0044e400080011ff */
[----:B---3--:R-:W-:Y:S05]  /*a740*/  @!P0 NANOSLEEP.SYNCS 0x989680 ;  /* 0x009896800000895d */ /* 0x008fea0003900000 */
[----:B------:R-:W3:Y:S02]  /*a750*/  @!P0 SYNCS.PHASECHK.TRANS64 P0, [R0+URZ+0x50], R4 ;  /* 0x00005004000085a7 */ /* 0x000ee400080010ff */
[----:B---3--:R-:W-:Y:S05]  /*a760*/  @!P0 BRA `(.L_x_131) ;  /* 0xfffffffc00f08947 */ /* 0x008fea000383ffff */
[----:B------:R-:W-:Y:S05]  /*a770*/  BRA `(.L_x_130) ;  /* 0xffffffd400e47947 */ /* 0x000fea000383ffff */
.L_x_139:
[----:B--2---:R2:W3:Y:S02]  /*a780*/  SYNCS.PHASECHK.TRANS64.TRYWAIT P0, [R0+URZ+0x50], R4 ;  /* 0x00005004000075a7 */ /* 0x0044e400080011ff */
[----:B---3--:R-:W-:Y:S05]  /*a790*/  @!P0 NANOSLEEP.SYNCS 0x989680 ;  /* 0x009896800000895d */ /* 0x008fea0003900000 */
[----:B------:R-:W3:Y:S02]  /*a7a0*/  @!P0 SYNCS.PHASECHK.TRANS64 P0, [R0+URZ+0x50], R4 ;  /* 0x00005004000085a7 */ /* 0x000ee400080010ff */
[----:B---3--:R-:W-:Y:S05]  /*a7b0*/  @!P0 BRA `(.L_x_139) ;  /* 0xfffffffc00f08947 */ /* 0x008fea000383ffff */
[----:B------:R-:W-:Y:S05]  /*a7c0*/  BRA `(.L_x_138) ;  /* 0xffffffe400407947 */ /* 0x000fea000383ffff */
        .weak           $__internal_0_$__cuda_sm10x_tcgen05_guardrail_trap_col_being_dealloced_not_returned_by_alloc
        .type           $__internal_0_$__cuda_sm10x_tcgen05_guardrail_trap_col_being_dealloced_not_returned_by_alloc,@function
        .size           $__internal_0_$__cuda_sm10x_tcgen05_guardrail_trap_col_being_dealloced_not_returned_by_alloc,($__internal_1_$__cuda_sm10x_tcgen05_guardrail_trap_phase_invalid_during_alloc - $__internal_0_$__cuda_sm10x_tcgen05_guardrail_trap_col_being_dealloced_not_returned_by_alloc)
$__internal_0_$__cuda_sm10x_tcgen05_guardrail_trap_col_being_dealloced_not_returned_by_alloc:
[----:B------:R-:W-:Y:S05]  /*a7d0*/  BPT.TRAP 0x1 ;  /* 0x000000040000795c */ /* 0x000fea0000300000 */
[----:B------:R-:W-:-:S04]  /*a7e0*/  HFMA2 R3, -RZ, RZ, 0, 0 ;  /* 0x00000000ff037431 */ /* 0x000fc800000001ff */
[----:B------:R-:W-:Y:S05]  /*a7f0*/  RET.REL.NODEC R2 `(_ZN7cutlass13device_kernelINS_4gemm6kernel13GemmUniversalIN4cute5tupleIJiiiiEEENS1_10collective13CollectiveMmaINS1_35MainloopSm100TmaUmmaWarpSpecializedILi5ELi2ELi4ENS5_IJNS4_1CILi2EEENSA_ILi1EEESC_EEEEENS5_IJNSA_ILi128EEENSA_ILi256EEESF_EEENS_12float_e5m2_tENS5_IJlSC_lEEESI_SJ_NS4_8TiledMMAINS4_8MMA_AtomIJNS4_10MMA_TraitsINS4_25SM100_MMA_F8F6F4_2x1SM_SSEJSI_SI_fSF_SG_NS4_17integral_constantINS4_4UMMA5MajorELSQ_0EEESR_NSO_INSP_7ScaleInELSS_0EEEST_EEEEEENS4_6LayoutINS5_IJSC_SC_SC_EEENS5_IJNSA_ILi0EEESY_SY_EEEEENS5_IJNS4_10UnderscoreES11_S11_EEEEENS4_18SM100_TMA_2SM_LOADENS4_14ComposedLayoutINS4_7SwizzleILi3ELi4ELi3EEENS4_18smem_ptr_flag_bitsILi8EEENSW_INS5_IJNSA_ILi8EEESF_EEENS5_IJSF_SC_EEEEEEEvNS4_8identityES14_S1E_vS1F_EENS_8epilogue10collective18CollectiveEpilogueINS1H_23Sm100TmaWarpSpecializedILi4ELi2ELi32ELb0ELb0EEEJNS5_IJNSA_ILi64EEESG_SF_EEENS5_IJNSW_IS1M_SC_EENSW_INS5_IJNSA_ILi32EEESB_EEENS5_IJSC_SF_EEEEEEEESI_SJ_SI_SJ_NS1H_6fusion15FusionCallbacksIS1L_NS1U_17LinearCombinationISI_fSI_fLNS_15FloatRoundStyleE2EEES1N_S1T_JEEENS4_5SM1004TMEM4LOAD26SM100_TMEM_LOAD_32dp32b32xENS4_13SM90_TMA_LOADENS15_INS16_ILi1ELi4ELi3EEES19_NSW_INS5_IJS1A_S1P_EEENS5_IJS1P_SC_EEEEEEENS4_39AutoVectorizingCopyWithAssumedAlignmentILi128EEENS4_14SM90_TMA_STOREES29_S2B_S2B_EEEvvEEEEvNT_6ParamsE) ;  /* 0xffffff5802007950 */ /* 0x000fea0003c3ffff */
        .weak           $__internal_1_$__cuda_sm10x_tcgen05_guardrail_trap_phase_invalid_during_alloc
        .type           $__internal_1_$__cuda_sm10x_tcgen05_guardrail_trap_phase_invalid_during_alloc,@function
        .size           $__internal_1_$__cuda_sm10x_tcgen05_guardrail_trap_phase_invalid_during_alloc,($__internal_2_$__cuda_sm10x_tcgen05_guardrail_trap_unallocated_columns_being_dealloced - $__internal_1_$__cuda_sm10x_tcgen05_guardrail_trap_phase_invalid_during_alloc)
$__internal_1_$__cuda_sm10x_tcgen05_guardrail_trap_phase_invalid_during_alloc:
[----:B------:R-:W-:Y:S05]  /*a800*/  BPT.TRAP 0x1 ;  /* 0x000000040000795c */ /* 0x000fea0000300000 */
[----:B------:R-:W-:-:S04]  /*a810*/  MOV R3, 0x0 ;  /* 0x0000000000037802 */ /* 0x000fc80000000f00 */
[----:B------:R-:W-:Y:S05]  /*a820*/  RET.REL.NODEC R2 `(_ZN7cutlass13device_kernelINS_4gemm6kernel13GemmUniversalIN4cute5tupleIJiiiiEEENS1_10collective13CollectiveMmaINS1_35MainloopSm100TmaUmmaWarpSpecializedILi5ELi2ELi4ENS5_IJNS4_1CILi2EEENSA_ILi1EEESC_EEEEENS5_IJNSA_ILi128EEENSA_ILi256EEESF_EEENS_12float_e5m2_tENS5_IJlSC_lEEESI_SJ_NS4_8TiledMMAINS4_8MMA_AtomIJNS4_10MMA_TraitsINS4_25SM100_MMA_F8F6F4_2x1SM_SSEJSI_SI_fSF_SG_NS4_17integral_constantINS4_4UMMA5MajorELSQ_0EEESR_NSO_INSP_7ScaleInELSS_0EEEST_EEEEEENS4_6LayoutINS5_IJSC_SC_SC_EEENS5_IJNSA_ILi0EEESY_SY_EEEEENS5_IJNS4_10UnderscoreES11_S11_EEEEENS4_18SM100_TMA_2SM_LOADENS4_14ComposedLayoutINS4_7SwizzleILi3ELi4ELi3EEENS4_18smem_ptr_flag_bitsILi8EEENSW_INS5_IJNSA_ILi8EEESF_EEENS5_IJSF_SC_EEEEEEEvNS4_8identityES14_S1E_vS1F_EENS_8epilogue10collective18CollectiveEpilogueINS1H_23Sm100TmaWarpSpecializedILi4ELi2ELi32ELb0ELb0EEEJNS5_IJNSA_ILi64EEESG_SF_EEENS5_IJNSW_IS1M_SC_EENSW_INS5_IJNSA_ILi32EEESB_EEENS5_IJSC_SF_EEEEEEEESI_SJ_SI_SJ_NS1H_6fusion15FusionCallbacksIS1L_NS1U_17LinearCombinationISI_fSI_fLNS_15FloatRoundStyleE2EEES1N_S1T_JEEENS4_5SM1004TMEM4LOAD26SM100_TMEM_LOAD_32dp32b32xENS4_13SM90_TMA_LOADENS15_INS16_ILi1ELi4ELi3EEES19_NSW_INS5_IJS1A_S1P_EEENS5_IJS1P_SC_EEEEEEENS4_39AutoVectorizingCopyWithAssumedAlignmentILi128EEENS4_14SM90_TMA_STOREES29_S2B_S2B_EEEvvEEEEvNT_6ParamsE) ;  /* 0xffffff5402f47950 */ /* 0x000fea0003c3ffff */
        .weak           $__internal_2_$__cuda_sm10x_tcgen05_guardrail_trap_unallocated_columns_being_dealloced
        .type           $__internal_2_$__cuda_sm10x_tcgen05_guardrail_trap_unallocated_columns_being_dealloced,@function
        .size           $__internal_2_$__cuda_sm10x_tcgen05_guardrail_trap_unallocated_columns_being_dealloced,(.L_x_194 - $__internal_2_$__cuda_sm10x_tcgen05_guardrail_trap_unallocated_columns_being_dealloced)
$__internal_2_$__cuda_sm10x_tcgen05_guardrail_trap_unallocated_columns_being_dealloced:
[----:B------:R-:W-:Y:S05]  /*a830*/  BPT.TRAP 0x1 ;  /* 0x000000040000795c */ /* 0x000fea0000300000 */
[----:B------:R-:W-:-:S04]  /*a840*/  HFMA2 R3, -RZ, RZ, 0, 0 ;  /* 0x00000000ff037431 */ /* 0x000fc800000001ff */
[----:B------:R-:W-:Y:S05]  /*a850*/  RET.REL.NODEC R2 `(_ZN7cutlass13device_kernelINS_4gemm6kernel13GemmUniversalIN4cute5tupleIJiiiiEEENS1_10collective13CollectiveMmaINS1_35MainloopSm100TmaUmmaWarpSpecializedILi5ELi2ELi4ENS5_IJNS4_1CILi2EEENSA_ILi1EEESC_EEEEENS5_IJNSA_ILi128EEENSA_ILi256EEESF_EEENS_12float_e5m2_tENS5_IJlSC_lEEESI_SJ_NS4_8TiledMMAINS4_8MMA_AtomIJNS4_10MMA_TraitsINS4_25SM100_MMA_F8F6F4_2x1SM_SSEJSI_SI_fSF_SG_NS4_17integral_constantINS4_4UMMA5MajorELSQ_0EEESR_NSO_INSP_7ScaleInELSS_0EEEST_EEEEEENS4_6LayoutINS5_IJSC_SC_SC_EEENS5_IJNSA_ILi0EEESY_SY_EEEEENS5_IJNS4_10UnderscoreES11_S11_EEEEENS4_18SM100_TMA_2SM_LOADENS4_14ComposedLayoutINS4_7SwizzleILi3ELi4ELi3EEENS4_18smem_ptr_flag_bitsILi8EEENSW_INS5_IJNSA_ILi8EEESF_EEENS5_IJSF_SC_EEEEEEEvNS4_8identityES14_S1E_vS1F_EENS_8epilogue10collective18CollectiveEpilogueINS1H_23Sm100TmaWarpSpecializedILi4ELi2ELi32ELb0ELb0EEEJNS5_IJNSA_ILi64EEESG_SF_EEENS5_IJNSW_IS1M_SC_EENSW_INS5_IJNSA_ILi32EEESB_EEENS5_IJSC_SF_EEEEEEEESI_SJ_SI_SJ_NS1H_6fusion15FusionCallbacksIS1L_NS1U_17LinearCombinationISI_fSI_fLNS_15FloatRoundStyleE2EEES1N_S1T_JEEENS4_5SM1004TMEM4LOAD26SM100_TMEM_LOAD_32dp32b32xENS4_13SM90_TMA_LOADENS15_INS16_ILi1ELi4ELi3EEES19_NSW_INS5_IJS1A_S1P_EEENS5_IJS1P_SC_EEEEEEENS4_39AutoVectorizingCopyWithAssumedAlignmentILi128EEENS4_14SM90_TMA_STOREES29_S2B_S2B_EEEvvEEEEvNT_6ParamsE) ;  /* 0xffffff5402e87950 */ /* 0x000fea0003c3ffff */
.L_x_193:
[----:B------:R-:W-:-:S00]  /*a860*/  BRA `(.L_x_193) ;  /* 0xfffffffc00fc7947 */ /* 0x000fc0000383ffff */
[----:B------:R-:W-:-:S00]  /*a870*/  NOP ;  /* 0x0000000000007918 */ /* 0x000fc00000000000 */
        /* <DEDUP_REMOVED lines=8> */
.L_x_194:


//--------------------- .nv.global.init           --------------------------
	.section	.nv.global.init,"aw",@progbits
.nv.global.init:
	.type		$str$27,@object
	.size		$str$27,($str$28 - $str$27)
$str$27:
        /*0000*/ 	.byte	0x28, 0x61, 0x64, 0x64, 0x72, 0x65, 0x73, 0x73, 0x20, 0x26, 0x20, 0x6d, 0x61, 0x73, 0x6b, 0x29
        /*0010*/ 	.byte	0x20, 0x3d, 0x3d, 0x20, 0x30, 0x00
	.type		$str$28,@object
	.size		$str$28,($str$26 - $str$28)
$str$28:
        /*0016*/ 	.byte	0x2f, 0x74, 0x6d, 0x70, 0x2f, 0x63, 0x75, 0x74, 0x6c, 0x61, 0x73, 0x73, 0x5f, 0x73, 0x77, 0x65
        /*0026*/ 	.byte	0x65, 0x70, 0x5f, 0x73, 0x72, 0x63, 0x2f, 0x69, 0x6e, 0x63, 0x6c, 0x75, 0x64, 0x65, 0x2f, 0x63
        /*0036*/ 	.byte	0x75, 0x74, 0x65, 0x2f, 0x70, 0x6f, 0x69, 0x6e, 0x74, 0x65, 0x72, 0x5f, 0x66, 0x6c, 0x61, 0x67
        /*0046*/ 	.byte	0x67, 0x65, 0x64, 0x2e, 0x68, 0x70, 0x70, 0x00
	.type		$str$26,@object
	.size		$str$26,($str$25 - $str$26)
$str$26:
        /*004e*/ 	.byte	0x2f, 0x74, 0x6d, 0x70, 0x2f, 0x63, 0x75, 0x74, 0x6c, 0x61, 0x73, 0x73, 0x5f, 0x73, 0x77, 0x65
        /*005e*/ 	.byte	0x65, 0x70, 0x5f, 0x73, 0x72, 0x63, 0x2f, 0x69, 0x6e, 0x63, 0x6c, 0x75, 0x64, 0x65, 0x2f, 0x63
        /*006e*/ 	.byte	0x75, 0x74, 0x65, 0x2f, 0x61, 0x74, 0x6f, 0x6d, 0x2f, 0x63, 0x6f, 0x70, 0x79, 0x5f, 0x74, 0x72
        /*007e*/ 	.byte	0x61, 0x69, 0x74, 0x73, 0x5f, 0x73, 0x6d, 0x31, 0x30, 0x30, 0x2e, 0x68, 0x70, 0x70, 0x00
	.type		$str$25,@object
	.size		$str$25,(__unnamed_1 - $str$25)
$str$25:
        /*008d*/ 	.byte	0x28, 0x28, 0x75, 0x69, 0x6e, 0x74, 0x33, 0x32, 0x5f, 0x74, 0x28, 0x74, 0x68, 0x72, 0x65, 0x61
        /*009d*/ 	.byte	0x64, 0x49, 0x64, 0x78, 0x2e, 0x78, 0x29, 0x20, 0x2f, 0x20, 0x33, 0x32, 0x29, 0x20, 0x25, 0x20
        /*00ad*/ 	.byte	0x34, 0x29, 0x20, 0x3d, 0x3d, 0x20, 0x28, 0x28, 0x28, 0x74, 0x6d, 0x65, 0x6d, 0x5f, 0x61, 0x64
        /*00bd*/ 	.byte	0x64, 0x72, 0x20, 0x3e, 0x3e, 0x20, 0x31, 0x36, 0x29, 0x20, 0x2f, 0x20, 0x33, 0x32, 0x29, 0x20
        /*00cd*/ 	.byte	0x25, 0x20, 0x34, 0x29, 0x00
	.type		__unnamed_1,@object
	.size		__unnamed_1,(__unnamed_2 - __unnamed_1)
__unnamed_1:
        /*00d2*/ 	.byte	0x61, 0x75, 0x74, 0x6f, 0x20, 0x63, 0x75, 0x74, 0x65, 0x3a, 0x3a, 0x61, 0x73, 0x5f, 0x70, 0x6f
        /* <DEDUP_REMOVED lines=24> */
        /*0262*/ 	.byte	0x3a, 0x3a, 0x43, 0x3c, 0x34, 0x30, 0x39, 0x36, 0x3e, 0x3e, 0x3e, 0x3e, 0x5d, 0x00
	.type		__unnamed_2,@object
	.size		__unnamed_2,(__unnamed_3 - __unnamed_2)
__unnamed_2:
        /* <DEDUP_REMOVED lines=26> */
	.type		__unnamed_3,@object
	.size		__unnamed_3,(.L_3 - __unnamed_3)
__unnamed_3:
        /* <DEDUP_REMOVED lines=40> */
        /*068e*/ 	.byte	0x74, 0x65, 0x3a, 0x3a, 0x43, 0x3c, 0x30, 0x3e, 0x3e, 0x3e, 0x3e, 0x5d, 0x00
.L_3:


//--------------------- .nv.shared._ZN7cutlass13device_kernelINS_4gemm6kernel13GemmUniversalIN4cute5tupleIJiiiiEEENS1_10collective13CollectiveMmaINS1_35MainloopSm100TmaUmmaWarpSpecializedILi5ELi2ELi4ENS5_IJNS4_1CILi2EEENSA_ILi1EEESC_EEEEENS5_IJNSA_ILi128EEENSA_ILi256EEESF_EEENS_12float_e5m2_tENS5_IJlSC_lEEESI_SJ_NS4_8TiledMMAINS4_8MMA_AtomIJNS4_10MMA_TraitsINS4_25SM100_MMA_F8F6F4_2x1SM_SSEJSI_SI_fSF_SG_NS4_17integral_constantINS4_4UMMA5MajorELSQ_0EEESR_NSO_INSP_7ScaleInELSS_0EEEST_EEEEEENS4_6LayoutINS5_IJSC_SC_SC_EEENS5_IJNSA_ILi0EEESY_SY_EEEEENS5_IJNS4_10UnderscoreES11_S11_EEEEENS4_18SM100_TMA_2SM_LOADENS4_14ComposedLayoutINS4_7SwizzleILi3ELi4ELi3EEENS4_18smem_ptr_flag_bitsILi8EEENSW_INS5_IJNSA_ILi8EEESF_EEENS5_IJSF_SC_EEEEEEEvNS4_8identityES14_S1E_vS1F_EENS_8epilogue10collective18CollectiveEpilogueINS1H_23Sm100TmaWarpSpecializedILi4ELi2ELi32ELb0ELb0EEEJNS5_IJNSA_ILi64EEESG_SF_EEENS5_IJNSW_IS1M_SC_EENSW_INS5_IJNSA_ILi32EEESB_EEENS5_IJSC_SF_EEEEEEEESI_SJ_SI_SJ_NS1H_6fusion15FusionCallbacksIS1L_NS1U_17LinearCombinationISI_fSI_fLNS_15FloatRoundStyleE2EEES1N_S1T_JEEENS4_5SM1004TMEM4LOAD26SM100_TMEM_LOAD_32dp32b32xENS4_13SM90_TMA_LOADENS15_INS16_ILi1ELi4ELi3EEES19_NSW_INS5_IJS1A_S1P_EEENS5_IJS1P_SC_EEEEEEENS4_39AutoVectorizingCopyWithAssumedAlignmentILi128EEENS4_14SM90_TMA_STOREES29_S2B_S2B_EEEvvEEEEvNT_6ParamsE --------------------------
	.section	.nv.shared._ZN7cutlass13device_kernelINS_4gemm6kernel13GemmUniversalIN4cute5tupleIJiiiiEEENS1_10collective13CollectiveMmaINS1_35MainloopSm100TmaUmmaWarpSpecializedILi5ELi2ELi4ENS5_IJNS4_1CILi2EEENSA_ILi1EEESC_EEEEENS5_IJNSA_ILi128EEENSA_ILi256EEESF_EEENS_12float_e5m2_tENS5_IJlSC_lEEESI_SJ_NS4_8TiledMMAINS4_8MMA_AtomIJNS4_10MMA_TraitsINS4_25SM100_MMA_F8F6F4_2x1SM_SSEJSI_SI_fSF_SG_NS4_17integral_constantINS4_4UMMA5MajorELSQ_0EEESR_NSO_INSP_7ScaleInELSS_0EEEST_EEEEEENS4_6LayoutINS5_IJSC_SC_SC_EEENS5_IJNSA_ILi0EEESY_SY_EEEEENS5_IJNS4_10UnderscoreES11_S11_EEEEENS4_18SM100_TMA_2SM_LOADENS4_14ComposedLayoutINS4_7SwizzleILi3ELi4ELi3EEENS4_18smem_ptr_flag_bitsILi8EEENSW_INS5_IJNSA_ILi8EEESF_EEENS5_IJSF_SC_EEEEEEEvNS4_8identityES14_S1E_vS1F_EENS_8epilogue10collective18CollectiveEpilogueINS1H_23Sm100TmaWarpSpecializedILi4ELi2ELi32ELb0ELb0EEEJNS5_IJNSA_ILi64EEESG_SF_EEENS5_IJNSW_IS1M_SC_EENSW_INS5_IJNSA_ILi32EEESB_EEENS5_IJSC_SF_EEEEEEEESI_SJ_SI_SJ_NS1H_6fusion15FusionCallbacksIS1L_NS1U_17LinearCombinationISI_fSI_fLNS_15FloatRoundStyleE2EEES1N_S1T_JEEENS4_5SM1004TMEM4LOAD26SM100_TMEM_LOAD_32dp32b32xENS4_13SM90_TMA_LOADENS15_INS16_ILi1ELi4ELi3EEES19_NSW_INS5_IJS1A_S1P_EEENS5_IJS1P_SC_EEEEEEENS4_39AutoVectorizingCopyWithAssumedAlignmentILi128EEENS4_14SM90_TMA_STOREES29_S2B_S2B_EEEvvEEEEvNT_6ParamsE,"aw",@nobits
	.sectionflags	@""
	.align	16
	.zero		1024


//--------------------- .nv.shared.reserved.0     --------------------------
	.section	.nv.shared.reserved.0,"aw",@nobits
	.weak		__nv_reservedSMEM_offset_0_alias
	.size		__nv_reservedSMEM_offset_0_alias, 0, 64
	.other		__nv_reservedSMEM_offset_0_alias,@"STO_CUDA_RESERVED_SHARED STV_DEFAULT"
__nv_reservedSMEM_offset_0_alias:
	.zero		0
.nv.shared.reserved.0:
	.zero		64
	.weak		__nv_reservedSMEM_tcgen05_partition
	.type		__nv_reservedSMEM_tcgen05_partition,@object
	.size		__nv_reservedSMEM_tcgen05_partition,(.L_0 - __nv_reservedSMEM_tcgen05_partition)
__nv_reservedSMEM_tcgen05_partition:
	.zero		32
.L_0:


//--------------------- .nv.global                --------------------------
	.section	.nv.global,"aw",@nobits
.nv.global:
	.type		_ZN39_INTERNAL_1a8d2fd0_4_k_cu_d88b06a6_94494cute1_E,@object
	.size		_ZN39_INTERNAL_1a8d2fd0_4_k_cu_d88b06a6_94494cute1_E,(_ZN39_INTERNAL_1a8d2fd0_4_k_cu_d88b06a6_94494cuda3std3__45__cpo6cbeginE - _ZN39_INTERNAL_1a8d2fd0_4_k_cu_d88b06a6_94494cute1_E)
_ZN39_INTERNAL_1a8d2fd0_4_k_cu_d88b06a6_94494cute1_E:
	.zero		1
	.type		_ZN39_INTERNAL_1a8d2fd0_4_k_cu_d88b06a6_94494cuda3std3__45__cpo6cbeginE,@object
	.size		_ZN39_INTERNAL_1a8d2fd0_4_k_cu_d88b06a6_94494cuda3std3__45__cpo6cbeginE,(_ZN39_INTERNAL_1a8d2fd0_4_k_cu_d88b06a6_94494cuda3std3__48in_placeE - _ZN39_INTERNAL_1a8d2fd0_4_k_cu_d88b06a6_94494cuda3std3__45__cpo6cbeginE)
_ZN39_INTERNAL_1a8d2fd0_4_k_cu_d88b06a6_94494cuda3std3__45__cpo6cbeginE:
	.zero		1
	.type		_ZN39_INTERNAL_1a8d2fd0_4_k_cu_d88b06a6_94494cuda3std3__48in_placeE,@object
	.size		_ZN39_INTERNAL_1a8d2fd0_4_k_cu_d88b06a6_94494cuda3std3__48in_placeE,(_ZN39_INTERNAL_1a8d2fd0_4_k_cu_d88b06a6_94494cuda3std6ranges3__45__cpo9iter_moveE - _ZN39_INTERNAL_1a8d2fd0_4_k_cu_d88b06a6_94494cuda3std3__48in_placeE)
_ZN39_INTERNAL_1a8d2fd0_4_k_cu_d88b06a6_94494cuda3std3__48in_placeE:
	.zero		1
	.type		_ZN39_INTERNAL_1a8d2fd0_4_k_cu_d88b06a6_94494cuda3std6ranges3__45__cpo9iter_moveE,@object
	.size		_ZN39_INTERNAL_1a8d2fd0_4_k_cu_d88b06a6_94494cuda3std6ranges3__45__cpo9iter_moveE,(_ZN39_INTERNAL_1a8d2fd0_4_k_cu_d88b06a6_94494cuda3std3__45__cpo5beginE - _ZN39_INTERNAL_1a8d2fd0_4_k_cu_d88b06a6_94494cuda3std6ranges3__45__cpo9iter_moveE)
_ZN39_INTERNAL_1a8d2fd0_4_k_cu_d88b06a6_94494cuda3std6ranges3__45__cpo9iter_moveE:
	.zero		1
	.type		_ZN39_INTERNAL_1a8d2fd0_4_k_cu_d88b06a6_94494cuda3std3__45__cpo5beginE,@object
	.size		_ZN39_INTERNAL_1a8d2fd0_4_k_cu_d88b06a6_94494cuda3std3__45__cpo5beginE,(_ZN39_INTERNAL_1a8d2fd0_4_k_cu_d88b06a6_94494cuda3std3__441_GLOBAL__N__1a8d2fd0_4_k_cu_d88b06a6_94496ignoreE - _ZN39_INTERNAL_1a8d2fd0_4_k_cu_d88b06a6_94494cuda3std3__45__cpo5beginE)
_ZN39_INTERNAL_1a8d2fd0_4_k_cu_d88b06a6_94494cuda3std3__45__cpo5beginE:
	.zero		1
	.type		_ZN39_INTERNAL_1a8d2fd0_4_k_cu_d88b06a6_94494cuda3std3__441_GLOBAL__N__1a8d2fd0_4_k_cu_d88b06a6_94496ignoreE,@object
	.size		_ZN39_INTERNAL_1a8d2fd0_4_k_cu_d88b06a6_94494cuda3std3__441_GLOBAL__N__1a8d2fd0_4_k_cu_d88b06a6_94496ignoreE,(_ZN39_INTERNAL_1a8d2fd0_4_k_cu_d88b06a6_94494cute7productE - _ZN39_INTERNAL_1a8d2fd0_4_k_cu_d88b06a6_94494cuda3std3__441_GLOBAL__N__1a8d2fd0_4_k_cu_d88b06a6_94496ignoreE)
_ZN39_INTERNAL_1a8d2fd0_4_k_cu_d88b06a6_94494cuda3std3__441_GLOBAL__N__1a8d2fd0_4_k_cu_d88b06a6_94496ignoreE:
	.zero		1
	.type		_ZN39_INTERNAL_1a8d2fd0_4_k_cu_d88b06a6_94494cute7productE,@object
	.size		_ZN39_INTERNAL_1a8d2fd0_4_k_cu_d88b06a6_94494cute7productE,(_ZN39_INTERNAL_1a8d2fd0_4_k_cu_d88b06a6_94494cuda3std3__45__cpo3endE - _ZN39_INTERNAL_1a8d2fd0_4_k_cu_d88b06a6_94494cute7productE)
_ZN39_INTERNAL_1a8d2fd0_4_k_cu_d88b06a6_94494cute7productE:
	.zero		1
	.type		_ZN39_INTERNAL_1a8d2fd0_4_k_cu_d88b06a6_94494cuda3std3__45__cpo3endE,@object
	.size		_ZN39_INTERNAL_1a8d2fd0_4_k_cu_d88b06a6_94494cuda3std3__45__cpo3endE,(_ZN39_INTERNAL_1a8d2fd0_4_k_cu_d88b06a6_94494cuda3std3__419piecewise_constructE - _ZN39_INTERNAL_1a8d2fd0_4_k_cu_d88b06a6_94494cuda3std3__45__cpo3endE)
_ZN39_INTERNAL_1a8d2fd0_4_k_cu_d88b06a6_94494cuda3std3__45__cpo3endE:
	.zero		1
	.type		_ZN39_INTERNAL_1a8d2fd0_4_k_cu_d88b06a6_94494cuda3std3__419piecewise_constructE,@object
	.size		_ZN39_INTERNAL_1a8d2fd0_4_k_cu_d88b06a6_94494cuda3std3__419piecewise_constructE,(_ZN39_INTERNAL_1a8d2fd0_4_k_cu_d88b06a6_94494cuda3std3__45__cpo4cendE - _ZN39_INTERNAL_1a8d2fd0_4_k_cu_d88b06a6_94494cuda3std3__419piecewise_constructE)
_ZN39_INTERNAL_1a8d2fd0_4_k_cu_d88b06a6_94494cuda3std3__419piecewise_constructE:
	.zero		1
	.type		_ZN39_INTERNAL_1a8d2fd0_4_k_cu_d88b06a6_94494cuda3std3__45__cpo4cendE,@object
	.size		_ZN39_INTERNAL_1a8d2fd0_4_k_cu_d88b06a6_94494cuda3std3__45__cpo4cendE,(_ZN39_INTERNAL_1a8d2fd0_4_k_cu_d88b06a6_94494cuda3std6ranges3__45__cpo4swapE - _ZN39_INTERNAL_1a8d2fd0_4_k_cu_d88b06a6_94494cuda3std3__45__cpo4cendE)
_ZN39_INTERNAL_1a8d2fd0_4_k_cu_d88b06a6_94494cuda3std3__45__cpo4cendE:
	.zero		1
	.type		_ZN39_INTERNAL_1a8d2fd0_4_k_cu_d88b06a6_94494cuda3std6ranges3__45__cpo4swapE,@object
	.size		_ZN39_INTERNAL_1a8d2fd0_4_k_cu_d88b06a6_94494cuda3std6ranges3__45__cpo4swapE,(.L_11 - _ZN39_INTERNAL_1a8d2fd0_4_k_cu_d88b06a6_94494cuda3std6ranges3__45__cpo4swapE)
_ZN39_INTERNAL_1a8d2fd0_4_k_cu_d88b06a6_94494cuda3std6ranges3__45__cpo4swapE:
	.zero		1
.L_11:


//--------------------- .nv.constant0._ZN7cutlass13device_kernelINS_4gemm6kernel13GemmUniversalIN4cute5tupleIJiiiiEEENS1_10collective13CollectiveMmaINS1_35MainloopSm100TmaUmmaWarpSpecializedILi5ELi2ELi4ENS5_IJNS4_1CILi2EEENSA_ILi1EEESC_EEEEENS5_IJNSA_ILi128EEENSA_ILi256EEESF_EEENS_12float_e5m2_tENS5_IJlSC_lEEESI_SJ_NS4_8TiledMMAINS4_8MMA_AtomIJNS4_10MMA_TraitsINS4_25SM100_MMA_F8F6F4_2x1SM_SSEJSI_SI_fSF_SG_NS4_17integral_constantINS4_4UMMA5MajorELSQ_0EEESR_NSO_INSP_7ScaleInELSS_0EEEST_EEEEEENS4_6LayoutINS5_IJSC_SC_SC_EEENS5_IJNSA_ILi0EEESY_SY_EEEEENS5_IJNS4_10UnderscoreES11_S11_EEEEENS4_18SM100_TMA_2SM_LOADENS4_14ComposedLayoutINS4_7SwizzleILi3ELi4ELi3EEENS4_18smem_ptr_flag_bitsILi8EEENSW_INS5_IJNSA_ILi8EEESF_EEENS5_IJSF_SC_EEEEEEEvNS4_8identityES14_S1E_vS1F_EENS_8epilogue10collective18CollectiveEpilogueINS1H_23Sm100TmaWarpSpecializedILi4ELi2ELi32ELb0ELb0EEEJNS5_IJNSA_ILi64EEESG_SF_EEENS5_IJNSW_IS1M_SC_EENSW_INS5_IJNSA_ILi32EEESB_EEENS5_IJSC_SF_EEEEEEEESI_SJ_SI_SJ_NS1H_6fusion15FusionCallbacksIS1L_NS1U_17LinearCombinationISI_fSI_fLNS_15FloatRoundStyleE2EEES1N_S1T_JEEENS4_5SM1004TMEM4LOAD26SM100_TMEM_LOAD_32dp32b32xENS4_13SM90_TMA_LOADENS15_INS16_ILi1ELi4ELi3EEES19_NSW_INS5_IJS1A_S1P_EEENS5_IJS1P_SC_EEEEEEENS4_39AutoVectorizingCopyWithAssumedAlignmentILi128EEENS4_14SM90_TMA_STOREES29_S2B_S2B_EEEvvEEEEvNT_6ParamsE --------------------------
	.section	.nv.constant0._ZN7cutlass13device_kernelINS_4gemm6kernel13GemmUniversalIN4cute5tupleIJiiiiEEENS1_10collective13CollectiveMmaINS1_35MainloopSm100TmaUmmaWarpSpecializedILi5ELi2ELi4ENS5_IJNS4_1CILi2EEENSA_ILi1EEESC_EEEEENS5_IJNSA_ILi128EEENSA_ILi256EEESF_EEENS_12float_e5m2_tENS5_IJlSC_lEEESI_SJ_NS4_8TiledMMAINS4_8MMA_AtomIJNS4_10MMA_TraitsINS4_25SM100_MMA_F8F6F4_2x1SM_SSEJSI_SI_fSF_SG_NS4_17integral_constantINS4_4UMMA5MajorELSQ_0EEESR_NSO_INSP_7ScaleInELSS_0EEEST_EEEEEENS4_6LayoutINS5_IJSC_SC_SC_EEENS5_IJNSA_ILi0EEESY_SY_EEEEENS5_IJNS4_10UnderscoreES11_S11_EEEEENS4_18SM100_TMA_2SM_LOADENS4_14ComposedLayoutINS4_7SwizzleILi3ELi4ELi3EEENS4_18smem_ptr_flag_bitsILi8EEENSW_INS5_IJNSA_ILi8EEESF_EEENS5_IJSF_SC_EEEEEEEvNS4_8identityES14_S1E_vS1F_EENS_8epilogue10collective18CollectiveEpilogueINS1H_23Sm100TmaWarpSpecializedILi4ELi2ELi32ELb0ELb0EEEJNS5_IJNSA_ILi64EEESG_SF_EEENS5_IJNSW_IS1M_SC_EENSW_INS5_IJNSA_ILi32EEESB_EEENS5_IJSC_SF_EEEEEEEESI_SJ_SI_SJ_NS1H_6fusion15FusionCallbacksIS1L_NS1U_17LinearCombinationISI_fSI_fLNS_15FloatRoundStyleE2EEES1N_S1T_JEEENS4_5SM1004TMEM4LOAD26SM100_TMEM_LOAD_32dp32b32xENS4_13SM90_TMA_LOADENS15_INS16_ILi1ELi4ELi3EEES19_NSW_INS5_IJS1A_S1P_EEENS5_IJS1P_SC_EEEEEEENS4_39AutoVectorizingCopyWithAssumedAlignmentILi128EEENS4_14SM90_TMA_STOREES29_S2B_S2B_EEEvvEEEEvNT_6ParamsE,"a",@progbits
	.sectionflags	@""
	.align	4
.nv.constant0._ZN7cutlass13device_kernelINS_4gemm6kernel13GemmUniversalIN4cute5tupleIJiiiiEEENS1_10collective13CollectiveMmaINS1_35MainloopSm100TmaUmmaWarpSpecializedILi5ELi2ELi4ENS5_IJNS4_1CILi2EEENSA_ILi1EEESC_EEEEENS5_IJNSA_ILi128EEENSA_ILi256EEESF_EEENS_12float_e5m2_tENS5_IJlSC_lEEESI_SJ_NS4_8TiledMMAINS4_8MMA_AtomIJNS4_10MMA_TraitsINS4_25SM100_MMA_F8F6F4_2x1SM_SSEJSI_SI_fSF_SG_NS4_17integral_constantINS4_4UMMA5MajorELSQ_0EEESR_NSO_INSP_7ScaleInELSS_0EEEST_EEEEEENS4_6LayoutINS5_IJSC_SC_SC_EEENS5_IJNSA_ILi0EEESY_SY_EEEEENS5_IJNS4_10UnderscoreES11_S11_EEEEENS4_18SM100_TMA_2SM_LOADENS4_14ComposedLayoutINS4_7SwizzleILi3ELi4ELi3EEENS4_18smem_ptr_flag_bitsILi8EEENSW_INS5_IJNSA_ILi8EEESF_EEENS5_IJSF_SC_EEEEEEEvNS4_8identityES14_S1E_vS1F_EENS_8epilogue10collective18CollectiveEpilogueINS1H_23Sm100TmaWarpSpecializedILi4ELi2ELi32ELb0ELb0EEEJNS5_IJNSA_ILi64EEESG_SF_EEENS5_IJNSW_IS1M_SC_EENSW_INS5_IJNSA_ILi32EEESB_EEENS5_IJSC_SF_EEEEEEEESI_SJ_SI_SJ_NS1H_6fusion15FusionCallbacksIS1L_NS1U_17LinearCombinationISI_fSI_fLNS_15FloatRoundStyleE2EEES1N_S1T_JEEENS4_5SM1004TMEM4LOAD26SM100_TMEM_LOAD_32dp32b32xENS4_13SM90_TMA_LOADENS15_INS16_ILi1ELi4ELi3EEES19_NSW_INS5_IJS1A_S1P_EEENS5_IJS1P_SC_EEEEEEENS4_39AutoVectorizingCopyWithAssumedAlignmentILi128EEENS4_14SM90_TMA_STOREES29_S2B_S2B_EEEvvEEEEvNT_6ParamsE:
	.zero		2944


//--------------------- SYMBOLS --------------------------

	.type		.nv.reservedSmem.offset0,@object
	.size		.nv.reservedSmem.offset0,0x4
	.type		.nv.reservedSmem.cap,@object
	.size		.nv.reservedSmem.cap,0x4
	.type		__assertfail,@function
